	.target	sm_100a

	.elftype	@"ET_EXEC"


//--------------------- .note.nv.tkinfo           --------------------------
	.section	.note.nv.tkinfo,"",@"SHT_NOTE"
	.sectionflags	@"SHF_NOTE_NV_TKINFO"
	.tkinfo
        /*0018*/ 	.word	0x00000002
        /*0030*/ 	.string	""
        /*0030*/ 	.string	"ptxas"
        /*0030*/ 	.string	"Cuda compilation tools, release 13.0, V13.0.88"
        /*0030*/ 	.string	"Build cuda_13.0.r13.0/compiler.36424714_0"
        /*0030*/ 	.string	"-arch sm_100a -m 64 "



//--------------------- .note.nv.cuinfo           --------------------------
	.section	.note.nv.cuinfo,"",@"SHT_NOTE"
	.sectionflags	@"SHF_NOTE_NV_CUINFO"
        /*0018*/ 	.short	0x0002
        /*001a*/ 	.short	0x0064
        /*001c*/ 	.short	0x0082
	.zero		2


//--------------------- .nv.info                  --------------------------
	.section	.nv.info,"",@"SHT_CUDA_INFO"
	.align	4


	//----- nvinfo : EIATTR_REGCOUNT
	.align		4
        /*0000*/ 	.byte	0x04, 0x2f
        /*0002*/ 	.short	(.L_19 - .L_18)
	.align		4
.L_18:
        /*0004*/ 	.word	index@(_ZN7cutlass13device_kernelINS_4gemm6kernel13GemmUniversalIN4cute5tupleIJiiiiEEENS1_10collective13CollectiveMmaINS1_35MainloopSm100TmaUmmaWarpSpecializedILi17ELi2ELi4ENS5_IJNS4_1CILi1EEESB_SB_EEEEENS5_IJNSA_ILi64EEENSA_ILi240EEENSA_ILi16EEEEEENS_10bfloat16_tENS5_IJlSB_lEEESI_SJ_NS4_8TiledMMAINS4_8MMA_AtomIJNS4_20SM100_MMA_F16BF16_SSISI_SI_fLi64ELi240ELNS4_4UMMA5MajorE0ELSO_0ELNSN_7ScaleInE0ELSP_0EEEEEENS4_6LayoutISC_NS5_IJNSA_ILi0EEEST_ST_EEEEENS5_IJNS4_10UnderscoreESW_SW_EEEEENS4_13SM90_TMA_LOADENS4_14ComposedLayoutINS4_7SwizzleILi1ELi4ELi3EEENS4_18smem_ptr_flag_bitsILi16EEENSS_INS5_IJNSA_ILi8EEESG_EEENS5_IJSG_SB_EEEEEEEvNS4_8identityESZ_S19_vS1A_EENS_8epilogue10collective18CollectiveEpilogueINS1C_23Sm100TmaWarpSpecializedILi2ELi1ELi120ELb1ELb0EEEJSH_NS5_IJNSS_ISE_SB_EENSS_ISF_SB_EEEEESI_SJ_SI_SJ_NS1C_6fusion15FusionCallbacksIS1G_NS1K_17LinearCombinationISI_fSI_fLNS_15FloatRoundStyleE2EEESH_S1J_JEEENS4_5SM1004TMEM4LOAD26SM100_TMEM_LOAD_16dp256b2xESZ_S19_NS4_17SM75_U32x4_LDSM_NENS4_14SM90_TMA_STOREES19_NS4_17SM90_U32x4_STSM_NENS4_39AutoVectorizingCopyWithAssumedAlignmentILi128EEEEEEvvEEEEvNT_6ParamsE)
        /*0008*/ 	.word	0x000000ff


	//----- nvinfo : EIATTR_FRAME_SIZE
	.align		4
.L_19:
        /*000c*/ 	.byte	0x04, 0x11
        /*000e*/ 	.short	(.L_21 - .L_20)
	.align		4
.L_20:
        /*0010*/ 	.word	index@($__internal_2_$__cuda_sm10x_tcgen05_guardrail_trap_unallocated_columns_being_dealloced)
        /*0014*/ 	.word	0x00000018


	//----- nvinfo : EIATTR_FRAME_SIZE
	.align		4
.L_21:
        /*0018*/ 	.byte	0x04, 0x11
        /*001a*/ 	.short	(.L_23 - .L_22)
	.align		4
.L_22:
        /*001c*/ 	.word	index@($__internal_1_$__cuda_sm10x_tcgen05_guardrail_trap_phase_invalid_during_alloc)
        /*0020*/ 	.word	0x00000018


	//----- nvinfo : EIATTR_FRAME_SIZE
	.align		4
.L_23:
        /*0024*/ 	.byte	0x04, 0x11
        /*0026*/ 	.short	(.L_25 - .L_24)
	.align		4
.L_24:
        /*0028*/ 	.word	index@($__internal_0_$__cuda_sm10x_tcgen05_guardrail_trap_col_being_dealloced_not_returned_by_alloc)
        /*002c*/ 	.word	0x00000018


	//----- nvinfo : EIATTR_FRAME_SIZE
	.align		4
.L_25:
        /*0030*/ 	.byte	0x04, 0x11
        /*0032*/ 	.short	(.L_27 - .L_26)
	.align		4
.L_26:
        /*0034*/ 	.word	index@(_ZN7cutlass13device_kernelINS_4gemm6kernel13GemmUniversalIN4cute5tupleIJiiiiEEENS1_10collective13CollectiveMmaINS1_35MainloopSm100TmaUmmaWarpSpecializedILi17ELi2ELi4ENS5_IJNS4_1CILi1EEESB_SB_EEEEENS5_IJNSA_ILi64EEENSA_ILi240EEENSA_ILi16EEEEEENS_10bfloat16_tENS5_IJlSB_lEEESI_SJ_NS4_8TiledMMAINS4_8MMA_AtomIJNS4_20SM100_MMA_F16BF16_SSISI_SI_fLi64ELi240ELNS4_4UMMA5MajorE0ELSO_0ELNSN_7ScaleInE0ELSP_0EEEEEENS4_6LayoutISC_NS5_IJNSA_ILi0EEEST_ST_EEEEENS5_IJNS4_10UnderscoreESW_SW_EEEEENS4_13SM90_TMA_LOADENS4_14ComposedLayoutINS4_7SwizzleILi1ELi4ELi3EEENS4_18smem_ptr_flag_bitsILi16EEENSS_INS5_IJNSA_ILi8EEESG_EEENS5_IJSG_SB_EEEEEEEvNS4_8identityESZ_S19_vS1A_EENS_8epilogue10collective18CollectiveEpilogueINS1C_23Sm100TmaWarpSpecializedILi2ELi1ELi120ELb1ELb0EEEJSH_NS5_IJNSS_ISE_SB_EENSS_ISF_SB_EEEEESI_SJ_SI_SJ_NS1C_6fusion15FusionCallbacksIS1G_NS1K_17LinearCombinationISI_fSI_fLNS_15FloatRoundStyleE2EEESH_S1J_JEEENS4_5SM1004TMEM4LOAD26SM100_TMEM_LOAD_16dp256b2xESZ_S19_NS4_17SM75_U32x4_LDSM_NENS4_14SM90_TMA_STOREES19_NS4_17SM90_U32x4_STSM_NENS4_39AutoVectorizingCopyWithAssumedAlignmentILi128EEEEEEvvEEEEvNT_6ParamsE)
        /*0038*/ 	.word	0x00000018


	//----- nvinfo : EIATTR_MIN_STACK_SIZE
	.align		4
.L_27:
        /*003c*/ 	.byte	0x04, 0x12
        /*003e*/ 	.short	(.L_29 - .L_28)
	.align		4
.L_28:
        /*0040*/ 	.word	index@(_ZN7cutlass13device_kernelINS_4gemm6kernel13GemmUniversalIN4cute5tupleIJiiiiEEENS1_10collective13CollectiveMmaINS1_35MainloopSm100TmaUmmaWarpSpecializedILi17ELi2ELi4ENS5_IJNS4_1CILi1EEESB_SB_EEEEENS5_IJNSA_ILi64EEENSA_ILi240EEENSA_ILi16EEEEEENS_10bfloat16_tENS5_IJlSB_lEEESI_SJ_NS4_8TiledMMAINS4_8MMA_AtomIJNS4_20SM100_MMA_F16BF16_SSISI_SI_fLi64ELi240ELNS4_4UMMA5MajorE0ELSO_0ELNSN_7ScaleInE0ELSP_0EEEEEENS4_6LayoutISC_NS5_IJNSA_ILi0EEEST_ST_EEEEENS5_IJNS4_10UnderscoreESW_SW_EEEEENS4_13SM90_TMA_LOADENS4_14ComposedLayoutINS4_7SwizzleILi1ELi4ELi3EEENS4_18smem_ptr_flag_bitsILi16EEENSS_INS5_IJNSA_ILi8EEESG_EEENS5_IJSG_SB_EEEEEEEvNS4_8identityESZ_S19_vS1A_EENS_8epilogue10collective18CollectiveEpilogueINS1C_23Sm100TmaWarpSpecializedILi2ELi1ELi120ELb1ELb0EEEJSH_NS5_IJNSS_ISE_SB_EENSS_ISF_SB_EEEEESI_SJ_SI_SJ_NS1C_6fusion15FusionCallbacksIS1G_NS1K_17LinearCombinationISI_fSI_fLNS_15FloatRoundStyleE2EEESH_S1J_JEEENS4_5SM1004TMEM4LOAD26SM100_TMEM_LOAD_16dp256b2xESZ_S19_NS4_17SM75_U32x4_LDSM_NENS4_14SM90_TMA_STOREES19_NS4_17SM90_U32x4_STSM_NENS4_39AutoVectorizingCopyWithAssumedAlignmentILi128EEEEEEvvEEEEvNT_6ParamsE)
        /*0044*/ 	.word	0x00000018
.L_29:


//--------------------- .nv.compat                --------------------------
	.section	.nv.compat,"",@"SHT_CUDA_COMPAT_INFO"
	.align	4
        /*0000*/ 	.byte	0x02, 0x09, 0x01, 0x00, 0x02, 0x02, 0x02, 0x00, 0x02, 0x05, 0x05, 0x00, 0x03, 0x07, 0x01, 0x01
        /*0010*/ 	.byte	0x02, 0x03, 0x01, 0x00, 0x02, 0x06, 0x01, 0x00, 0x04, 0x0b, 0x08, 0x00, 0x09, 0x00, 0x00, 0x00
        /*0020*/ 	.byte	0x00, 0x00, 0x00, 0x00


//--------------------- .nv.info._ZN7cutlass13device_kernelINS_4gemm6kernel13GemmUniversalIN4cute5tupleIJiiiiEEENS1_10collective13CollectiveMmaINS1_35MainloopSm100TmaUmmaWarpSpecializedILi17ELi2ELi4ENS5_IJNS4_1CILi1EEESB_SB_EEEEENS5_IJNSA_ILi64EEENSA_ILi240EEENSA_ILi16EEEEEENS_10bfloat16_tENS5_IJlSB_lEEESI_SJ_NS4_8TiledMMAINS4_8MMA_AtomIJNS4_20SM100_MMA_F16BF16_SSISI_SI_fLi64ELi240ELNS4_4UMMA5MajorE0ELSO_0ELNSN_7ScaleInE0ELSP_0EEEEEENS4_6LayoutISC_NS5_IJNSA_ILi0EEEST_ST_EEEEENS5_IJNS4_10UnderscoreESW_SW_EEEEENS4_13SM90_TMA_LOADENS4_14ComposedLayoutINS4_7SwizzleILi1ELi4ELi3EEENS4_18smem_ptr_flag_bitsILi16EEENSS_INS5_IJNSA_ILi8EEESG_EEENS5_IJSG_SB_EEEEEEEvNS4_8identityESZ_S19_vS1A_EENS_8epilogue10collective18CollectiveEpilogueINS1C_23Sm100TmaWarpSpecializedILi2ELi1ELi120ELb1ELb0EEEJSH_NS5_IJNSS_ISE_SB_EENSS_ISF_SB_EEEEESI_SJ_SI_SJ_NS1C_6fusion15FusionCallbacksIS1G_NS1K_17LinearCombinationISI_fSI_fLNS_15FloatRoundStyleE2EEESH_S1J_JEEENS4_5SM1004TMEM4LOAD26SM100_TMEM_LOAD_16dp256b2xESZ_S19_NS4_17SM75_U32x4_LDSM_NENS4_14SM90_TMA_STOREES19_NS4_17SM90_U32x4_STSM_NENS4_39AutoVectorizingCopyWithAssumedAlignmentILi128EEEEEEvvEEEEvNT_6ParamsE --------------------------
	.section	.nv.info._ZN7cutlass13device_kernelINS_4gemm6kernel13GemmUniversalIN4cute5tupleIJiiiiEEENS1_10collective13CollectiveMmaINS1_35MainloopSm100TmaUmmaWarpSpecializedILi17ELi2ELi4ENS5_IJNS4_1CILi1EEESB_SB_EEEEENS5_IJNSA_ILi64EEENSA_ILi240EEENSA_ILi16EEEEEENS_10bfloat16_tENS5_IJlSB_lEEESI_SJ_NS4_8TiledMMAINS4_8MMA_AtomIJNS4_20SM100_MMA_F16BF16_SSISI_SI_fLi64ELi240ELNS4_4UMMA5MajorE0ELSO_0ELNSN_7ScaleInE0ELSP_0EEEEEENS4_6LayoutISC_NS5_IJNSA_ILi0EEEST_ST_EEEEENS5_IJNS4_10UnderscoreESW_SW_EEEEENS4_13SM90_TMA_LOADENS4_14ComposedLayoutINS4_7SwizzleILi1ELi4ELi3EEENS4_18smem_ptr_flag_bitsILi16EEENSS_INS5_IJNSA_ILi8EEESG_EEENS5_IJSG_SB_EEEEEEEvNS4_8identityESZ_S19_vS1A_EENS_8epilogue10collective18CollectiveEpilogueINS1C_23Sm100TmaWarpSpecializedILi2ELi1ELi120ELb1ELb0EEEJSH_NS5_IJNSS_ISE_SB_EENSS_ISF_SB_EEEEESI_SJ_SI_SJ_NS1C_6fusion15FusionCallbacksIS1G_NS1K_17LinearCombinationISI_fSI_fLNS_15FloatRoundStyleE2EEESH_S1J_JEEENS4_5SM1004TMEM4LOAD26SM100_TMEM_LOAD_16dp256b2xESZ_S19_NS4_17SM75_U32x4_LDSM_NENS4_14SM90_TMA_STOREES19_NS4_17SM90_U32x4_STSM_NENS4_39AutoVectorizingCopyWithAssumedAlignmentILi128EEEEEEvvEEEEvNT_6ParamsE,"",@"SHT_CUDA_INFO"
	.sectionflags	@""
	.align	4


	//----- nvinfo : EIATTR_CUDA_API_VERSION
	.align		4
        /*0000*/ 	.byte	0x04, 0x37
        /*0002*/ 	.short	(.L_31 - .L_30)
.L_30:
        /*0004*/ 	.word	0x00000082


	//----- nvinfo : EIATTR_KPARAM_INFO
	.align		4
.L_31:
        /*0008*/ 	.byte	0x04, 0x17
        /*000a*/ 	.short	(.L_33 - .L_32)
.L_32:
        /*000c*/ 	.word	0x00000000
        /*0010*/ 	.short	0x0000
        /*0012*/ 	.short	0x0000
        /*0014*/ 	.byte	0x00, 0xf0, 0x01, 0x20


	//----- nvinfo : EIATTR_AT_ENTRY_FRAGMENTS
	.align		4
.L_33:
        /*0018*/ 	.byte	0x04, 0x4f
        /*001a*/ 	.short	(.L_35 - .L_34)


	//   ....[0]....
.L_34:
        /*001c*/ 	.word	0x00000006


	//----- nvinfo : EIATTR_RESERVED_SMEM_USED
	.align		4
.L_35:
        /*0020*/ 	.byte	0x01, 0x41
	.zero		2


	//----- nvinfo : EIATTR_SPARSE_MMA_MASK
	.align		4
        /*0024*/ 	.byte	0x03, 0x50
        /*0026*/ 	.short	0x0000


	//----- nvinfo : EIATTR_TCGEN05_1CTA_USED
	.align		4
        /*0028*/ 	.byte	0x01, 0x51
	.zero		2


	//----- nvinfo : EIATTR_MAXREG_COUNT
	.align		4
        /*002c*/ 	.byte	0x03, 0x1b
        /*002e*/ 	.short	0x00ff


	//----- nvinfo : EIATTR_NUM_BARRIERS
	.align		4
        /*0030*/ 	.byte	0x02, 0x4c
        /*0032*/ 	.byte	0x07
	.zero		1


	//----- nvinfo : EIATTR_EXTERNS
	.align		4
        /*0034*/ 	.byte	0x04, 0x0f
        /*0036*/ 	.short	(.L_37 - .L_36)


	//   ....[0]....
	.align		4
.L_36:
        /*0038*/ 	.word	index@(__assertfail)


	//----- nvinfo : EIATTR_ANNOTATIONS
	.align		4
.L_37:
        /*003c*/ 	.byte	0x04, 0x55
        /*003e*/ 	.short	(.L_39 - .L_38)


	//   ....[0]....
.L_38:
        /*0040*/ 	.word	0x00000001
        /*0044*/ 	.byte	0x60, 0x04, 0x00, 0x00, 0x01, 0x00, 0x00, 0x00, 0x70, 0x55, 0x00, 0x00, 0x01, 0x00, 0x00, 0x00
        /*0054*/ 	.byte	0x50, 0x56, 0x00, 0x00, 0x01, 0x00, 0x00, 0x00, 0xd0, 0x5d, 0x00, 0x00, 0x01, 0x00, 0x00, 0x00
        /*0064*/ 	.byte	0xf0, 0x5f, 0x00, 0x00, 0x01, 0x00, 0x00, 0x00, 0x40, 0x64, 0x00, 0x00, 0x01, 0x00, 0x00, 0x00
        /*0074*/ 	.byte	0x50, 0x81, 0x00, 0x00, 0x01, 0x00, 0x00, 0x00, 0x70, 0x87, 0x00, 0x00, 0x01, 0x00, 0x00, 0x00
        /*0084*/ 	.byte	0x90, 0xa4, 0x00, 0x00, 0x01, 0x00, 0x00, 0x00, 0x00, 0xa5, 0x00, 0x00, 0x01, 0x00, 0x00, 0x00
        /*0094*/ 	.byte	0x20, 0xa5, 0x00, 0x00, 0x01, 0x00, 0x00, 0x00, 0x30, 0xa5, 0x00, 0x00, 0x01, 0x00, 0x00, 0x00
        /*00a4*/ 	.byte	0x00, 0xa6, 0x00, 0x00, 0x01, 0x00, 0x00, 0x00, 0x20, 0xa6, 0x00, 0x00, 0x01, 0x00, 0x00, 0x00
        /*00b4*/ 	.byte	0xe0, 0xa7, 0x00, 0x00


	//----- nvinfo : EIATTR_MERCURY_ISA_VERSION
	.align		4
.L_39:
        /*00b8*/ 	.byte	0x03, 0x5f
        /*00ba*/ 	.short	0x0101


	//----- nvinfo : EIATTR_INT_WARP_WIDE_INSTR_OFFSETS
	.align		4
        /*00bc*/ 	.byte	0x04, 0x31
        /*00be*/ 	.short	(.L_41 - .L_40)


	//   ....[0]....
.L_40:
        /*00c0*/ 	.word	0x000041e0


	//   ....[1]....
        /*00c4*/ 	.word	0x00004210


	//   ....[2]....
        /*00c8*/ 	.word	0x00004260


	//   ....[3]....
        /*00cc*/ 	.word	0x00004e30


	//   ....[4]....
        /*00d0*/ 	.word	0x00004eb0


	//   ....[5]....
        /*00d4*/ 	.word	0x00004f10


	//   ....[6]....
        /*00d8*/ 	.word	0x00004f70


	//   ....[7]....
        /*00dc*/ 	.word	0x00004fd0


	//   ....[8]....
        /*00e0*/ 	.word	0x00004ff0


	//   ....[9]....
        /*00e4*/ 	.word	0x00005070


	//   ....[10]....
        /*00e8*/ 	.word	0x000050b0


	//   ....[11]....
        /*00ec*/ 	.word	0x000050d0


	//   ....[12]....
        /*00f0*/ 	.word	0x00005130


	//   ....[13]....
        /*00f4*/ 	.word	0x00005170


	//   ....[14]....
        /*00f8*/ 	.word	0x00005190


	//   ....[15]....
        /*00fc*/ 	.word	0x000051f0


	//   ....[16]....
        /*0100*/ 	.word	0x00005230


	//   ....[17]....
        /*0104*/ 	.word	0x000052a0


	//   ....[18]....
        /*0108*/ 	.word	0x000052f0


	//----- nvinfo : EIATTR_COOP_GROUP_MASK_REGIDS
	.align		4
.L_41:
        /*010c*/ 	.byte	0x04, 0x29
        /*010e*/ 	.short	(.L_43 - .L_42)


	//   ....[0]....
.L_42:
        /*0110*/ 	.word	0xffffffff


	//   ....[1]....
        /*0114*/ 	.word	0xffffffff


	//   ....[2]....
        /*0118*/ 	.word	0xffffffff


	//   ....[3]....
        /*011c*/ 	.word	0xffffffff


	//   ....[4]....
        /*0120*/ 	.word	0xffffffff


	//   ....[5]....
        /*0124*/ 	.word	0xffffffff


	//   ....[6]....
        /*0128*/ 	.word	0xffffffff


	//   ....[7]....
        /*012c*/ 	.word	0xffffffff


	//   ....[8]....
        /*0130*/ 	.word	0xffffffff


	//   ....[9]....
        /*0134*/ 	.word	0xffffffff


	//   ....[10]....
        /*0138*/ 	.word	0xffffffff


	//   ....[11]....
        /*013c*/ 	.word	0xffffffff


	//   ....[12]....
        /*0140*/ 	.word	0xffffffff


	//----- nvinfo : EIATTR_COOP_GROUP_INSTR_OFFSETS
	.align		4
.L_43:
        /*0144*/ 	.byte	0x04, 0x28
        /*0146*/ 	.short	(.L_45 - .L_44)


	//   ....[0]....
.L_44:
        /*0148*/ 	.word	0x000000a0


	//   ....[1]....
        /*014c*/ 	.word	0x00000500


	//   ....[2]....
        /*0150*/ 	.word	0x00000840


	//   ....[3]....
        /*0154*/ 	.word	0x000009a0


	//   ....[4]....
        /*0158*/ 	.word	0x00000aa0


	//   ....[5]....
        /*015c*/ 	.word	0x00000c10


	//   ....[6]....
        /*0160*/ 	.word	0x00000db0


	//   ....[7]....
        /*0164*/ 	.word	0x00001f30


	//   ....[8]....
        /*0168*/ 	.word	0x00003550


	//   ....[9]....
        /*016c*/ 	.word	0x00003760


	//   ....[10]....
        /*0170*/ 	.word	0x00003790


	//   ....[11]....
        /*0174*/ 	.word	0x000040d0


	//   ....[12]....
        /*0178*/ 	.word	0x00004300


	//----- nvinfo : EIATTR_VRC_CTA_INIT_COUNT
	.align		4
.L_45:
        /*017c*/ 	.byte	0x02, 0x4a
        /*017e*/ 	.byte	0x80
	.zero		1


	//----- nvinfo : EIATTR_SYSCALL_OFFSETS
	.align		4
        /*0180*/ 	.byte	0x04, 0x46
        /*0182*/ 	.short	(.L_47 - .L_46)


	//   ....[0]....
.L_46:
        /*0184*/ 	.word	0x00005ee0


	//   ....[1]....
        /*0188*/ 	.word	0x00005fd0


	//   ....[2]....
        /*018c*/ 	.word	0x00006ce0


	//   ....[3]....
        /*0190*/ 	.word	0x00006e50


	//   ....[4]....
        /*0194*/ 	.word	0x00006fc0


	//   ....[5]....
        /*0198*/ 	.word	0x00007130


	//   ....[6]....
        /*019c*/ 	.word	0x000072a0


	//   ....[7]....
        /*01a0*/ 	.word	0x00007410


	//   ....[8]....
        /*01a4*/ 	.word	0x00007580


	//   ....[9]....
        /*01a8*/ 	.word	0x000076f0


	//   ....[10]....
        /*01ac*/ 	.word	0x00007860


	//   ....[11]....
        /*01b0*/ 	.word	0x000079d0


	//   ....[12]....
        /*01b4*/ 	.word	0x00007b40


	//   ....[13]....
        /*01b8*/ 	.word	0x00007cb0


	//   ....[14]....
        /*01bc*/ 	.word	0x00007e20


	//   ....[15]....
        /*01c0*/ 	.word	0x00007f90


	//   ....[16]....
        /*01c4*/ 	.word	0x00008100


	//----- nvinfo : EIATTR_MBARRIER_INSTR_OFFSETS
	.align		4
.L_47:
        /*01c8*/ 	.byte	0x04, 0x39
        /*01ca*/ 	.short	(.L_49 - .L_48)


	//   ....[0]....
.L_48:
        /*01cc*/ 	.word	0x00000600
        /*01d0*/ 	.word	0x000000ff
        /*01d4*/ 	.word	0x00000000
        /*01d8*/ 	.short	0x0100
        /*01da*/ 	.byte	0x05
	.zero		1


	//   ....[1]....
        /*01dc*/ 	.word	0x00000610
        /*01e0*/ 	.word	0x000000ff
        /*01e4*/ 	.word	0x00000088
        /*01e8*/ 	.short	0x0100
        /*01ea*/ 	.byte	0x05
	.zero		1


	//   ....[2]....
        /*01ec*/ 	.word	0x00000620
        /*01f0*/ 	.word	0x000000ff
        /*01f4*/ 	.word	0x00000008
        /*01f8*/ 	.short	0x0100
        /*01fa*/ 	.byte	0x05
	.zero		1


	//   ....[3]....
        /*01fc*/ 	.word	0x00000630
        /*0200*/ 	.word	0x000000ff
        /*0204*/ 	.word	0x00000090
        /*0208*/ 	.short	0x0100
        /*020a*/ 	.byte	0x05
	.zero		1


	//   ....[4]....
        /*020c*/ 	.word	0x00000640
        /*0210*/ 	.word	0x000000ff
        /*0214*/ 	.word	0x00000010
        /*0218*/ 	.short	0x0100
        /*021a*/ 	.byte	0x05
	.zero		1


	//   ....[5]....
        /*021c*/ 	.word	0x00000650
        /*0220*/ 	.word	0x000000ff
        /*0224*/ 	.word	0x00000098
        /*0228*/ 	.short	0x0100
        /*022a*/ 	.byte	0x05
	.zero		1


	//   ....[6]....
        /*022c*/ 	.word	0x00000660
        /*0230*/ 	.word	0x000000ff
        /*0234*/ 	.word	0x00000018
        /*0238*/ 	.short	0x0100
        /*023a*/ 	.byte	0x05
	.zero		1


	//   ....[7]....
        /*023c*/ 	.word	0x00000670
        /*0240*/ 	.word	0x000000ff
        /*0244*/ 	.word	0x000000a0
        /*0248*/ 	.short	0x0100
        /*024a*/ 	.byte	0x05
	.zero		1


	//   ....[8]....
        /*024c*/ 	.word	0x00000680
        /*0250*/ 	.word	0x000000ff
        /*0254*/ 	.word	0x00000020
        /*0258*/ 	.short	0x0100
        /*025a*/ 	.byte	0x05
	.zero		1


	//   ....[9]....
        /*025c*/ 	.word	0x00000690
        /*0260*/ 	.word	0x000000ff
        /*0264*/ 	.word	0x000000a8
        /*0268*/ 	.short	0x0100
        /*026a*/ 	.byte	0x05
	.zero		1


	//   ....[10]....
        /*026c*/ 	.word	0x000006a0
        /*0270*/ 	.word	0x000000ff
        /*0274*/ 	.word	0x00000028
        /*0278*/ 	.short	0x0100
        /*027a*/ 	.byte	0x05
	.zero		1


	//   ....[11]....
        /*027c*/ 	.word	0x000006b0
        /*0280*/ 	.word	0x000000ff
        /*0284*/ 	.word	0x000000b0
        /*0288*/ 	.short	0x0100
        /*028a*/ 	.byte	0x05
	.zero		1


	//   ....[12]....
        /*028c*/ 	.word	0x000006c0
        /*0290*/ 	.word	0x000000ff
        /*0294*/ 	.word	0x00000030
        /*0298*/ 	.short	0x0100
        /*029a*/ 	.byte	0x05
	.zero		1


	//   ....[13]....
        /*029c*/ 	.word	0x000006d0
        /*02a0*/ 	.word	0x000000ff
        /*02a4*/ 	.word	0x000000b8
        /*02a8*/ 	.short	0x0100
        /*02aa*/ 	.byte	0x05
	.zero		1


	//   ....[14]....
        /*02ac*/ 	.word	0x000006e0
        /*02b0*/ 	.word	0x000000ff
        /*02b4*/ 	.word	0x00000038
        /*02b8*/ 	.short	0x0100
        /*02ba*/ 	.byte	0x05
	.zero		1


	//   ....[15]....
        /*02bc*/ 	.word	0x000006f0
        /*02c0*/ 	.word	0x000000ff
        /*02c4*/ 	.word	0x000000c0
        /*02c8*/ 	.short	0x0100
        /*02ca*/ 	.byte	0x05
	.zero		1


	//   ....[16]....
        /*02cc*/ 	.word	0x00000700
        /*02d0*/ 	.word	0x000000ff
        /*02d4*/ 	.word	0x00000040
        /*02d8*/ 	.short	0x0100
        /*02da*/ 	.byte	0x05
	.zero		1


	//   ....[17]....
        /*02dc*/ 	.word	0x00000710
        /*02e0*/ 	.word	0x000000ff
        /*02e4*/ 	.word	0x000000c8
        /*02e8*/ 	.short	0x0100
        /*02ea*/ 	.byte	0x05
	.zero		1


	//   ....[18]....
        /*02ec*/ 	.word	0x00000720
        /*02f0*/ 	.word	0x000000ff
        /*02f4*/ 	.word	0x00000048
        /*02f8*/ 	.short	0x0100
        /*02fa*/ 	.byte	0x05
	.zero		1


	//   ....[19]....
        /*02fc*/ 	.word	0x00000730
        /*0300*/ 	.word	0x000000ff
        /*0304*/ 	.word	0x000000d0
        /*0308*/ 	.short	0x0100
        /*030a*/ 	.byte	0x05
	.zero		1


	//   ....[20]....
        /*030c*/ 	.word	0x00000740
        /*0310*/ 	.word	0x000000ff
        /*0314*/ 	.word	0x00000050
        /*0318*/ 	.short	0x0100
        /*031a*/ 	.byte	0x05
	.zero		1


	//   ....[21]....
        /*031c*/ 	.word	0x00000750
        /*0320*/ 	.word	0x000000ff
        /*0324*/ 	.word	0x000000d8
        /*0328*/ 	.short	0x0100
        /*032a*/ 	.byte	0x05
	.zero		1


	//   ....[22]....
        /*032c*/ 	.word	0x00000760
        /*0330*/ 	.word	0x000000ff
        /*0334*/ 	.word	0x00000058
        /*0338*/ 	.short	0x0100
        /*033a*/ 	.byte	0x05
	.zero		1


	//   ....[23]....
        /*033c*/ 	.word	0x00000770
        /*0340*/ 	.word	0x000000ff
        /*0344*/ 	.word	0x000000e0
        /*0348*/ 	.short	0x0100
        /*034a*/ 	.byte	0x05
	.zero		1


	//   ....[24]....
        /*034c*/ 	.word	0x00000780
        /*0350*/ 	.word	0x000000ff
        /*0354*/ 	.word	0x00000060
        /*0358*/ 	.short	0x0100
        /*035a*/ 	.byte	0x05
	.zero		1


	//   ....[25]....
        /*035c*/ 	.word	0x00000790
        /*0360*/ 	.word	0x000000ff
        /*0364*/ 	.word	0x000000e8
        /*0368*/ 	.short	0x0100
        /*036a*/ 	.byte	0x05
	.zero		1


	//   ....[26]....
        /*036c*/ 	.word	0x000007a0
        /*0370*/ 	.word	0x000000ff
        /*0374*/ 	.word	0x00000068
        /*0378*/ 	.short	0x0100
        /*037a*/ 	.byte	0x05
	.zero		1


	//   ....[27]....
        /*037c*/ 	.word	0x000007b0
        /*0380*/ 	.word	0x000000ff
        /*0384*/ 	.word	0x000000f0
        /*0388*/ 	.short	0x0100
        /*038a*/ 	.byte	0x05
	.zero		1


	//   ....[28]....
        /*038c*/ 	.word	0x000007c0
        /*0390*/ 	.word	0x000000ff
        /*0394*/ 	.word	0x00000070
        /*0398*/ 	.short	0x0100
        /*039a*/ 	.byte	0x05
	.zero		1


	//   ....[29]....
        /*039c*/ 	.word	0x000007d0
        /*03a0*/ 	.word	0x000000ff
        /*03a4*/ 	.word	0x000000f8
        /*03a8*/ 	.short	0x0100
        /*03aa*/ 	.byte	0x05
	.zero		1


	//   ....[30]....
        /*03ac*/ 	.word	0x000007e0
        /*03b0*/ 	.word	0x000000ff
        /*03b4*/ 	.word	0x00000078
        /*03b8*/ 	.short	0x0100
        /*03ba*/ 	.byte	0x05
	.zero		1


	//   ....[31]....
        /*03bc*/ 	.word	0x000007f0
        /*03c0*/ 	.word	0x000000ff
        /*03c4*/ 	.word	0x00000100
        /*03c8*/ 	.short	0x0100
        /*03ca*/ 	.byte	0x05
	.zero		1


	//   ....[32]....
        /*03cc*/ 	.word	0x00000800
        /*03d0*/ 	.word	0x000000ff
        /*03d4*/ 	.word	0x00000080
        /*03d8*/ 	.short	0x0100
        /*03da*/ 	.byte	0x05
	.zero		1


	//   ....[33]....
        /*03dc*/ 	.word	0x00000810
        /*03e0*/ 	.word	0x000000ff
        /*03e4*/ 	.word	0x00000108
        /*03e8*/ 	.short	0x0100
        /*03ea*/ 	.byte	0x05
	.zero		1


	//   ....[34]....
        /*03ec*/ 	.word	0x00000950
        /*03f0*/ 	.word	0x000000ff
        /*03f4*/ 	.word	0x00000110
        /*03f8*/ 	.short	0x0100
        /*03fa*/ 	.byte	0x06
	.zero		1


	//   ....[35]....
        /*03fc*/ 	.word	0x00000960
        /*0400*/ 	.word	0x000000ff
        /*0404*/ 	.word	0x00000120
        /*0408*/ 	.short	0x0100
        /*040a*/ 	.byte	0x06
	.zero		1


	//   ....[36]....
        /*040c*/ 	.word	0x00000970
        /*0410*/ 	.word	0x000000ff
        /*0414*/ 	.word	0x00000118
        /*0418*/ 	.short	0x0100
        /*041a*/ 	.byte	0x06
	.zero		1


	//   ....[37]....
        /*041c*/ 	.word	0x00000980
        /*0420*/ 	.word	0x000000ff
        /*0424*/ 	.word	0x00000128
        /*0428*/ 	.short	0x0100
        /*042a*/ 	.byte	0x06
	.zero		1


	//   ....[38]....
        /*042c*/ 	.word	0x00000a70
        /*0430*/ 	.word	0x000000ff
        /*0434*/ 	.word	0x00000130
        /*0438*/ 	.short	0x0100
        /*043a*/ 	.byte	0x05
	.zero		1


	//   ....[39]....
        /*043c*/ 	.word	0x00000a80
        /*0440*/ 	.word	0x000000ff
        /*0444*/ 	.word	0x00000138
        /*0448*/ 	.short	0x0100
        /*044a*/ 	.byte	0x05
	.zero		1


	//   ....[40]....
        /*044c*/ 	.word	0x00000bc0
        /*0450*/ 	.word	0x000000ff
        /*0454*/ 	.word	0x00000140
        /*0458*/ 	.short	0x0100
        /*045a*/ 	.byte	0x05
	.zero		1


	//   ....[41]....
        /*045c*/ 	.word	0x00000bd0
        /*0460*/ 	.word	0x000000ff
        /*0464*/ 	.word	0x00000150
        /*0468*/ 	.short	0x0100
        /*046a*/ 	.byte	0x05
	.zero		1


	//   ....[42]....
        /*046c*/ 	.word	0x00000be0
        /*0470*/ 	.word	0x000000ff
        /*0474*/ 	.word	0x00000148
        /*0478*/ 	.short	0x0100
        /*047a*/ 	.byte	0x05
	.zero		1


	//   ....[43]....
        /*047c*/ 	.word	0x00000bf0
        /*0480*/ 	.word	0x000000ff
        /*0484*/ 	.word	0x00000158
        /*0488*/ 	.short	0x0100
        /*048a*/ 	.byte	0x05
	.zero		1


	//   ....[44]....
        /*048c*/ 	.word	0x00000d20
        /*0490*/ 	.word	0x000000ff
        /*0494*/ 	.word	0x00000160
        /*0498*/ 	.short	0x0100
        /*049a*/ 	.byte	0x06
	.zero		1


	//   ....[45]....
        /*049c*/ 	.word	0x00000d30
        /*04a0*/ 	.word	0x000000ff
        /*04a4*/ 	.word	0x00000180
        /*04a8*/ 	.short	0x0100
        /*04aa*/ 	.byte	0x06
	.zero		1


	//   ....[46]....
        /*04ac*/ 	.word	0x00000d40
        /*04b0*/ 	.word	0x000000ff
        /*04b4*/ 	.word	0x00000168
        /*04b8*/ 	.short	0x0100
        /*04ba*/ 	.byte	0x06
	.zero		1


	//   ....[47]....
        /*04bc*/ 	.word	0x00000d50
        /*04c0*/ 	.word	0x000000ff
        /*04c4*/ 	.word	0x00000188
        /*04c8*/ 	.short	0x0100
        /*04ca*/ 	.byte	0x06
	.zero		1


	//   ....[48]....
        /*04cc*/ 	.word	0x00000d60
        /*04d0*/ 	.word	0x000000ff
        /*04d4*/ 	.word	0x00000170
        /*04d8*/ 	.short	0x0100
        /*04da*/ 	.byte	0x06
	.zero		1


	//   ....[49]....
        /*04dc*/ 	.word	0x00000d70
        /*04e0*/ 	.word	0x000000ff
        /*04e4*/ 	.word	0x00000190
        /*04e8*/ 	.short	0x0100
        /*04ea*/ 	.byte	0x06
	.zero		1


	//   ....[50]....
        /*04ec*/ 	.word	0x00000d80
        /*04f0*/ 	.word	0x000000ff
        /*04f4*/ 	.word	0x00000178
        /*04f8*/ 	.short	0x0100
        /*04fa*/ 	.byte	0x06
	.zero		1


	//   ....[51]....
        /*04fc*/ 	.word	0x00000d90
        /*0500*/ 	.word	0x000000ff
        /*0504*/ 	.word	0x00000198
        /*0508*/ 	.short	0x0100
        /*050a*/ 	.byte	0x06
	.zero		1


	//   ....[52]....
        /*050c*/ 	.word	0x00000ea0
        /*0510*/ 	.word	0x000000ff
        /*0514*/ 	.word	0x000001a0
        /*0518*/ 	.short	0x0100
        /*051a*/ 	.byte	0x05
	.zero		1


	//   ....[53]....
        /*051c*/ 	.word	0x00000eb0
        /*0520*/ 	.word	0x000000ff
        /*0524*/ 	.word	0x000001b0
        /*0528*/ 	.short	0x0100
        /*052a*/ 	.byte	0x05
	.zero		1


	//   ....[54]....
        /*052c*/ 	.word	0x00000ec0
        /*0530*/ 	.word	0x000000ff
        /*0534*/ 	.word	0x000001a8
        /*0538*/ 	.short	0x0100
        /*053a*/ 	.byte	0x05
	.zero		1


	//   ....[55]....
        /*053c*/ 	.word	0x00000ed0
        /*0540*/ 	.word	0x000000ff
        /*0544*/ 	.word	0x000001b8
        /*0548*/ 	.short	0x0100
        /*054a*/ 	.byte	0x05
	.zero		1


	//   ....[56]....
        /*054c*/ 	.word	0x00001850
        /*0550*/ 	.word	0x00000002
        /*0554*/ 	.word	0x000001b0
        /*0558*/ 	.short	0x010a
        /*055a*/ 	.byte	0xff
	.zero		1


	//   ....[57]....
        /*055c*/ 	.word	0x00001870
        /*0560*/ 	.word	0x00000002
        /*0564*/ 	.word	0x000001a0
        /*0568*/ 	.short	0x0101
        /*056a*/ 	.byte	0xff
	.zero		1


	//   ....[58]....
        /*056c*/ 	.word	0x00001950
        /*0570*/ 	.word	0x000000ff
        /*0574*/ 	.word	0x00000088
        /*0578*/ 	.short	0x010a
        /*057a*/ 	.byte	0x05
	.zero		1


	//   ....[59]....
        /*057c*/ 	.word	0x000019d0
        /*0580*/ 	.word	0x000000ff
        /*0584*/ 	.word	0x00000088
        /*0588*/ 	.short	0x010a
        /*058a*/ 	.byte	0x21
	.zero		1


	//   ....[60]....
        /*058c*/ 	.word	0x00001b20
        /*0590*/ 	.word	0x000000ff
        /*0594*/ 	.word	0x00000088
        /*0598*/ 	.short	0x010a
        /*059a*/ 	.byte	0x08
	.zero		1


	//   ....[61]....
        /*059c*/ 	.word	0x00001c30
        /*05a0*/ 	.word	0x000000ff
        /*05a4*/ 	.word	0x00000138
        /*05a8*/ 	.short	0x0101
        /*05aa*/ 	.byte	0x04
	.zero		1


	//   ....[62]....
        /*05ac*/ 	.word	0x00001c50
        /*05b0*/ 	.word	0x000000ff
        /*05b4*/ 	.word	0x00000088
        /*05b8*/ 	.short	0x010a
        /*05ba*/ 	.byte	0x05
	.zero		1


	//   ....[63]....
        /*05bc*/ 	.word	0x00001cd0
        /*05c0*/ 	.word	0x000000ff
        /*05c4*/ 	.word	0x00000088
        /*05c8*/ 	.short	0x010a
        /*05ca*/ 	.byte	0x11
	.zero		1


	//   ....[64]....
        /*05cc*/ 	.word	0x00001e20
        /*05d0*/ 	.word	0x000000ff
        /*05d4*/ 	.word	0x00000088
        /*05d8*/ 	.short	0x010a
        /*05da*/ 	.byte	0x08
	.zero		1


	//   ....[65]....
        /*05dc*/ 	.word	0x00001f60
        /*05e0*/ 	.word	0x00000003
        /*05e4*/ 	.word	0x00000140
        /*05e8*/ 	.short	0x010a
        /*05ea*/ 	.byte	0xff
	.zero		1


	//   ....[66]....
        /*05ec*/ 	.word	0x000020b0
        /*05f0*/ 	.word	0x00000002
        /*05f4*/ 	.word	0x00000000
        /*05f8*/ 	.short	0x0101
        /*05fa*/ 	.byte	0xff
	.zero		1


	//   ....[67]....
        /*05fc*/ 	.word	0x00002650
        /*0600*/ 	.word	0x000000ff
        /*0604*/ 	.word	0x00000000
        /*0608*/ 	.short	0x010a
        /*060a*/ 	.byte	0x05
	.zero		1


	//   ....[68]....
        /*060c*/ 	.word	0x000026e0
        /*0610*/ 	.word	0x000000ff
        /*0614*/ 	.word	0x00000000
        /*0618*/ 	.short	0x010a
        /*061a*/ 	.byte	0x05
	.zero		1


	//   ....[69]....
        /*061c*/ 	.word	0x00002770
        /*0620*/ 	.word	0x000000ff
        /*0624*/ 	.word	0x00000000
        /*0628*/ 	.short	0x010a
        /*062a*/ 	.byte	0x05
	.zero		1


	//   ....[70]....
        /*062c*/ 	.word	0x00002800
        /*0630*/ 	.word	0x000000ff
        /*0634*/ 	.word	0x00000000
        /*0638*/ 	.short	0x010a
        /*063a*/ 	.byte	0x05
	.zero		1


	//   ....[71]....
        /*063c*/ 	.word	0x00002890
        /*0640*/ 	.word	0x000000ff
        /*0644*/ 	.word	0x00000000
        /*0648*/ 	.short	0x010a
        /*064a*/ 	.byte	0x05
	.zero		1


	//   ....[72]....
        /*064c*/ 	.word	0x00002920
        /*0650*/ 	.word	0x000000ff
        /*0654*/ 	.word	0x00000000
        /*0658*/ 	.short	0x010a
        /*065a*/ 	.byte	0x05
	.zero		1


	//   ....[73]....
        /*065c*/ 	.word	0x000029b0
        /*0660*/ 	.word	0x000000ff
        /*0664*/ 	.word	0x00000000
        /*0668*/ 	.short	0x010a
        /*066a*/ 	.byte	0x05
	.zero		1


	//   ....[74]....
        /*066c*/ 	.word	0x00002a40
        /*0670*/ 	.word	0x000000ff
        /*0674*/ 	.word	0x00000000
        /*0678*/ 	.short	0x010a
        /*067a*/ 	.byte	0x05
	.zero		1


	//   ....[75]....
        /*067c*/ 	.word	0x00002ad0
        /*0680*/ 	.word	0x000000ff
        /*0684*/ 	.word	0x00000000
        /*0688*/ 	.short	0x010a
        /*068a*/ 	.byte	0x05
	.zero		1


	//   ....[76]....
        /*068c*/ 	.word	0x00002b60
        /*0690*/ 	.word	0x000000ff
        /*0694*/ 	.word	0x00000000
        /*0698*/ 	.short	0x010a
        /*069a*/ 	.byte	0x05
	.zero		1


	//   ....[77]....
        /*069c*/ 	.word	0x00002bf0
        /*06a0*/ 	.word	0x000000ff
        /*06a4*/ 	.word	0x00000000
        /*06a8*/ 	.short	0x010a
        /*06aa*/ 	.byte	0x05
	.zero		1


	//   ....[78]....
        /*06ac*/ 	.word	0x00002c80
        /*06b0*/ 	.word	0x000000ff
        /*06b4*/ 	.word	0x00000000
        /*06b8*/ 	.short	0x010a
        /*06ba*/ 	.byte	0x05
	.zero		1


	//   ....[79]....
        /*06bc*/ 	.word	0x00002d10
        /*06c0*/ 	.word	0x000000ff
        /*06c4*/ 	.word	0x00000000
        /*06c8*/ 	.short	0x010a
        /*06ca*/ 	.byte	0x05
	.zero		1


	//   ....[80]....
        /*06cc*/ 	.word	0x00002da0
        /*06d0*/ 	.word	0x000000ff
        /*06d4*/ 	.word	0x00000000
        /*06d8*/ 	.short	0x010a
        /*06da*/ 	.byte	0x05
	.zero		1


	//   ....[81]....
        /*06dc*/ 	.word	0x00002e30
        /*06e0*/ 	.word	0x000000ff
        /*06e4*/ 	.word	0x00000000
        /*06e8*/ 	.short	0x010a
        /*06ea*/ 	.byte	0x05
	.zero		1


	//   ....[82]....
        /*06ec*/ 	.word	0x00002ec0
        /*06f0*/ 	.word	0x000000ff
        /*06f4*/ 	.word	0x00000000
        /*06f8*/ 	.short	0x010a
        /*06fa*/ 	.byte	0x05
	.zero		1


	//   ....[83]....
        /*06fc*/ 	.word	0x00002f60
        /*0700*/ 	.word	0x00000000
        /*0704*/ 	.word	0x00000000
        /*0708*/ 	.short	0x010a
        /*070a*/ 	.byte	0xff
	.zero		1


	//   ....[84]....
        /*070c*/ 	.word	0x000030a0
        /*0710*/ 	.word	0x00000000
        /*0714*/ 	.word	0x000001a0
        /*0718*/ 	.short	0x010a
        /*071a*/ 	.byte	0xff
	.zero		1


	//   ....[85]....
        /*071c*/ 	.word	0x00003110
        /*0720*/ 	.word	0x00000000
        /*0724*/ 	.word	0x00000000
        /*0728*/ 	.short	0x0101
        /*072a*/ 	.byte	0xff
	.zero		1


	//   ....[86]....
        /*072c*/ 	.word	0x00003120
        /*0730*/ 	.word	0x000000ff
        /*0734*/ 	.word	0x00000150
        /*0738*/ 	.short	0x010a
        /*073a*/ 	.byte	0x05
	.zero		1


	//   ....[87]....
        /*073c*/ 	.word	0x00003240
        /*0740*/ 	.word	0x00000000
        /*0744*/ 	.word	0x00000140
        /*0748*/ 	.short	0x010a
        /*074a*/ 	.byte	0xff
	.zero		1


	//   ....[88]....
        /*074c*/ 	.word	0x00003330
        /*0750*/ 	.word	0x00000000
        /*0754*/ 	.word	0x00000000
        /*0758*/ 	.short	0x0101
        /*075a*/ 	.byte	0xff
	.zero		1


	//   ....[89]....
        /*075c*/ 	.word	0x000033e0
        /*0760*/ 	.word	0x000000ff
        /*0764*/ 	.word	0x00000150
        /*0768*/ 	.short	0x0106
        /*076a*/ 	.byte	0x05
	.zero		1


	//   ....[90]....
        /*076c*/ 	.word	0x00003400
        /*0770*/ 	.word	0x000000ff
        /*0774*/ 	.word	0x00000150
        /*0778*/ 	.short	0x010a
        /*077a*/ 	.byte	0x05
	.zero		1


	//   ....[91]....
        /*077c*/ 	.word	0x00003490
        /*0780*/ 	.word	0x000000ff
        /*0784*/ 	.word	0x00000150
        /*0788*/ 	.short	0x0106
        /*078a*/ 	.byte	0x04
	.zero		1


	//   ....[92]....
        /*078c*/ 	.word	0x000034d0
        /*0790*/ 	.word	0x00000000
        /*0794*/ 	.word	0x00000150
        /*0798*/ 	.short	0x010a
        /*079a*/ 	.byte	0xff
	.zero		1


	//   ....[93]....
        /*079c*/ 	.word	0x000039c0
        /*07a0*/ 	.word	0x00000003
        /*07a4*/ 	.word	0x00000140
        /*07a8*/ 	.short	0x010a
        /*07aa*/ 	.byte	0xff
	.zero		1


	//   ....[94]....
        /*07ac*/ 	.word	0x00003ac0
        /*07b0*/ 	.word	0x00000005
        /*07b4*/ 	.word	0x00000000
        /*07b8*/ 	.short	0x0101
        /*07ba*/ 	.byte	0xff
	.zero		1


	//   ....[95]....
        /*07bc*/ 	.word	0x00003ad0
        /*07c0*/ 	.word	0x000000ff
        /*07c4*/ 	.word	0x00000000
        /*07c8*/ 	.short	0x010a
        /*07ca*/ 	.byte	0x05
	.zero		1


	//   ....[96]....
        /*07cc*/ 	.word	0x00003ae0
        /*07d0*/ 	.word	0x000000ff
        /*07d4*/ 	.word	0x00000180
        /*07d8*/ 	.short	0x010a
        /*07da*/ 	.byte	0x0e
	.zero		1


	//   ....[97]....
        /*07dc*/ 	.word	0x00003c10
        /*07e0*/ 	.word	0x000000ff
        /*07e4*/ 	.word	0x00000000
        /*07e8*/ 	.short	0x010a
        /*07ea*/ 	.byte	0x07
	.zero		1


	//   ....[98]....
        /*07ec*/ 	.word	0x00003d20
        /*07f0*/ 	.word	0x000000ff
        /*07f4*/ 	.word	0x00000000
        /*07f8*/ 	.short	0x010a
        /*07fa*/ 	.byte	0x13
	.zero		1


	//   ....[99]....
        /*07fc*/ 	.word	0x00003f00
        /*0800*/ 	.word	0x000000ff
        /*0804*/ 	.word	0x00000000
        /*0808*/ 	.short	0x010a
        /*080a*/ 	.byte	0x05
	.zero		1


	//   ....[100]....
        /*080c*/ 	.word	0x00003f90
        /*0810*/ 	.word	0x000000ff
        /*0814*/ 	.word	0x00000000
        /*0818*/ 	.short	0x010a
        /*081a*/ 	.byte	0x05
	.zero		1


	//   ....[101]....
        /*081c*/ 	.word	0x00004020
        /*0820*/ 	.word	0x000000ff
        /*0824*/ 	.word	0x00000000
        /*0828*/ 	.short	0x010a
        /*082a*/ 	.byte	0x05
	.zero		1


	//   ....[102]....
        /*082c*/ 	.word	0x000040b0
        /*0830*/ 	.word	0x000000ff
        /*0834*/ 	.word	0x00000000
        /*0838*/ 	.short	0x010a
        /*083a*/ 	.byte	0x06
	.zero		1


	//   ....[103]....
        /*083c*/ 	.word	0x00004580
        /*0840*/ 	.word	0x00000002
        /*0844*/ 	.word	0x00000140
        /*0848*/ 	.short	0x010a
        /*084a*/ 	.byte	0xff
	.zero		1


	//   ....[104]....
        /*084c*/ 	.word	0x000046f0
        /*0850*/ 	.word	0x00000000
        /*0854*/ 	.word	0x00000000
        /*0858*/ 	.short	0x0101
        /*085a*/ 	.byte	0xff
	.zero		1


	//   ....[105]....
        /*085c*/ 	.word	0x00004ba0
        /*0860*/ 	.word	0x000000ff
        /*0864*/ 	.word	0x00000138
        /*0868*/ 	.short	0x010a
        /*086a*/ 	.byte	0x06
	.zero		1


	//   ....[106]....
        /*086c*/ 	.word	0x00004d60
        /*0870*/ 	.word	0x000000ff
        /*0874*/ 	.word	0x00000120
        /*0878*/ 	.short	0x010a
        /*087a*/ 	.byte	0x05
	.zero		1


	//   ....[107]....
        /*087c*/ 	.word	0x00005320
        /*0880*/ 	.word	0x000000ff
        /*0884*/ 	.word	0x00000110
        /*0888*/ 	.short	0x010b
        /*088a*/ 	.byte	0x05
	.zero		1


	//   ....[108]....
        /*088c*/ 	.word	0x00005330
        /*0890*/ 	.word	0x000000ff
        /*0894*/ 	.word	0x00000000
        /*0898*/ 	.short	0x0101
        /*089a*/ 	.byte	0x21
	.zero		1


	//   ....[109]....
        /*089c*/ 	.word	0x000053a0
        /*08a0*/ 	.word	0x000000ff
        /*08a4*/ 	.word	0x00000000
        /*08a8*/ 	.short	0x010a
        /*08aa*/ 	.byte	0x04
	.zero		1


	//   ....[110]....
        /*08ac*/ 	.word	0x00005440
        /*08b0*/ 	.word	0x00000000
        /*08b4*/ 	.word	0x00000000
        /*08b8*/ 	.short	0x010a
        /*08ba*/ 	.byte	0xff
	.zero		1


	//   ....[111]....
        /*08bc*/ 	.word	0x000056e0
        /*08c0*/ 	.word	0x000000ff
        /*08c4*/ 	.word	0x00000140
        /*08c8*/ 	.short	0x010a
        /*08ca*/ 	.byte	0x04
	.zero		1


	//   ....[112]....
        /*08cc*/ 	.word	0x000057b0
        /*08d0*/ 	.word	0x000000ff
        /*08d4*/ 	.word	0x00000000
        /*08d8*/ 	.short	0x0101
        /*08da*/ 	.byte	0x04
	.zero		1


	//   ....[113]....
        /*08dc*/ 	.word	0x00006470
        /*08e0*/ 	.word	0x00000009
        /*08e4*/ 	.word	0x00000110
        /*08e8*/ 	.short	0x010a
        /*08ea*/ 	.byte	0xff
	.zero		1


	//   ....[114]....
        /*08ec*/ 	.word	0x000065b0
        /*08f0*/ 	.word	0x00000008
        /*08f4*/ 	.word	0x00000160
        /*08f8*/ 	.short	0x010a
        /*08fa*/ 	.byte	0xff
	.zero		1


	//   ....[115]....
        /*08fc*/ 	.word	0x000067a0
        /*0900*/ 	.word	0x00000009
        /*0904*/ 	.word	0x00000110
        /*0908*/ 	.short	0x010a
        /*090a*/ 	.byte	0xff
	.zero		1


	//   ....[116]....
        /*090c*/ 	.word	0x00006b00
        /*0910*/ 	.word	0x00000008
        /*0914*/ 	.word	0x00000160
        /*0918*/ 	.short	0x010a
        /*091a*/ 	.byte	0xff
	.zero		1


	//   ....[117]....
        /*091c*/ 	.word	0x00009380
        /*0920*/ 	.word	0x000000ff
        /*0924*/ 	.word	0x00000000
        /*0928*/ 	.short	0x0101
        /*092a*/ 	.byte	0x04
	.zero		1


	//   ....[118]....
        /*092c*/ 	.word	0x0000a5e0
        /*0930*/ 	.word	0x00000000
        /*0934*/ 	.word	0x00000000
        /*0938*/ 	.short	0x0101
        /*093a*/ 	.byte	0xff
	.zero		1


	//   ....[119]....
        /*093c*/ 	.word	0x0000a960
        /*0940*/ 	.word	0x00000002
        /*0944*/ 	.word	0x000001b0
        /*0948*/ 	.short	0x010a
        /*094a*/ 	.byte	0xff
	.zero		1


	//   ....[120]....
        /*094c*/ 	.word	0x0000a9c0
        /*0950*/ 	.word	0x00000004
        /*0954*/ 	.word	0x00000088
        /*0958*/ 	.short	0x010a
        /*095a*/ 	.byte	0xff
	.zero		1


	//   ....[121]....
        /*095c*/ 	.word	0x0000aa20
        /*0960*/ 	.word	0x00000004
        /*0964*/ 	.word	0x00000088
        /*0968*/ 	.short	0x010a
        /*096a*/ 	.byte	0xff
	.zero		1


	//   ....[122]....
        /*096c*/ 	.word	0x0000aa70
        /*0970*/ 	.word	0x00000003
        /*0974*/ 	.word	0x00000140
        /*0978*/ 	.short	0x010a
        /*097a*/ 	.byte	0xff
	.zero		1


	//   ....[123]....
        /*097c*/ 	.word	0x0000aad0
        /*0980*/ 	.word	0x00000003
        /*0984*/ 	.word	0x00000000
        /*0988*/ 	.short	0x010a
        /*098a*/ 	.byte	0xff
	.zero		1


	//   ....[124]....
        /*098c*/ 	.word	0x0000ab30
        /*0990*/ 	.word	0x00000003
        /*0994*/ 	.word	0x00000000
        /*0998*/ 	.short	0x010a
        /*099a*/ 	.byte	0xff
	.zero		1


	//   ....[125]....
        /*099c*/ 	.word	0x0000ab90
        /*09a0*/ 	.word	0x00000003
        /*09a4*/ 	.word	0x00000000
        /*09a8*/ 	.short	0x010a
        /*09aa*/ 	.byte	0xff
	.zero		1


	//   ....[126]....
        /*09ac*/ 	.word	0x0000abf0
        /*09b0*/ 	.word	0x00000003
        /*09b4*/ 	.word	0x00000000
        /*09b8*/ 	.short	0x010a
        /*09ba*/ 	.byte	0xff
	.zero		1


	//   ....[127]....
        /*09bc*/ 	.word	0x0000ac50
        /*09c0*/ 	.word	0x00000003
        /*09c4*/ 	.word	0x00000000
        /*09c8*/ 	.short	0x010a
        /*09ca*/ 	.byte	0xff
	.zero		1


	//   ....[128]....
        /*09cc*/ 	.word	0x0000acb0
        /*09d0*/ 	.word	0x00000003
        /*09d4*/ 	.word	0x00000000
        /*09d8*/ 	.short	0x010a
        /*09da*/ 	.byte	0xff
	.zero		1


	//   ....[129]....
        /*09dc*/ 	.word	0x0000ad10
        /*09e0*/ 	.word	0x00000003
        /*09e4*/ 	.word	0x00000000
        /*09e8*/ 	.short	0x010a
        /*09ea*/ 	.byte	0xff
	.zero		1


	//   ....[130]....
        /*09ec*/ 	.word	0x0000ad70
        /*09f0*/ 	.word	0x00000003
        /*09f4*/ 	.word	0x00000000
        /*09f8*/ 	.short	0x010a
        /*09fa*/ 	.byte	0xff
	.zero		1


	//   ....[131]....
        /*09fc*/ 	.word	0x0000add0
        /*0a00*/ 	.word	0x00000003
        /*0a04*/ 	.word	0x00000000
        /*0a08*/ 	.short	0x010a
        /*0a0a*/ 	.byte	0xff
	.zero		1


	//   ....[132]....
        /*0a0c*/ 	.word	0x0000ae30
        /*0a10*/ 	.word	0x00000003
        /*0a14*/ 	.word	0x00000000
        /*0a18*/ 	.short	0x010a
        /*0a1a*/ 	.byte	0xff
	.zero		1


	//   ....[133]....
        /*0a1c*/ 	.word	0x0000ae90
        /*0a20*/ 	.word	0x00000003
        /*0a24*/ 	.word	0x00000000
        /*0a28*/ 	.short	0x010a
        /*0a2a*/ 	.byte	0xff
	.zero		1


	//   ....[134]....
        /*0a2c*/ 	.word	0x0000aef0
        /*0a30*/ 	.word	0x00000003
        /*0a34*/ 	.word	0x00000000
        /*0a38*/ 	.short	0x010a
        /*0a3a*/ 	.byte	0xff
	.zero		1


	//   ....[135]....
        /*0a3c*/ 	.word	0x0000af50
        /*0a40*/ 	.word	0x00000003
        /*0a44*/ 	.word	0x00000000
        /*0a48*/ 	.short	0x010a
        /*0a4a*/ 	.byte	0xff
	.zero		1


	//   ....[136]....
        /*0a4c*/ 	.word	0x0000afb0
        /*0a50*/ 	.word	0x00000003
        /*0a54*/ 	.word	0x00000000
        /*0a58*/ 	.short	0x010a
        /*0a5a*/ 	.byte	0xff
	.zero		1


	//   ....[137]....
        /*0a5c*/ 	.word	0x0000b010
        /*0a60*/ 	.word	0x00000003
        /*0a64*/ 	.word	0x00000000
        /*0a68*/ 	.short	0x010a
        /*0a6a*/ 	.byte	0xff
	.zero		1


	//   ....[138]....
        /*0a6c*/ 	.word	0x0000b070
        /*0a70*/ 	.word	0x00000003
        /*0a74*/ 	.word	0x00000000
        /*0a78*/ 	.short	0x010a
        /*0a7a*/ 	.byte	0xff
	.zero		1


	//   ....[139]....
        /*0a7c*/ 	.word	0x0000b0c0
        /*0a80*/ 	.word	0x00000000
        /*0a84*/ 	.word	0x000001a0
        /*0a88*/ 	.short	0x010a
        /*0a8a*/ 	.byte	0xff
	.zero		1


	//   ....[140]....
        /*0a8c*/ 	.word	0x0000b120
        /*0a90*/ 	.word	0x00000003
        /*0a94*/ 	.word	0x00000150
        /*0a98*/ 	.short	0x010a
        /*0a9a*/ 	.byte	0xff
	.zero		1


	//   ....[141]....
        /*0a9c*/ 	.word	0x0000b170
        /*0aa0*/ 	.word	0x00000000
        /*0aa4*/ 	.word	0x00000140
        /*0aa8*/ 	.short	0x010a
        /*0aaa*/ 	.byte	0xff
	.zero		1


	//   ....[142]....
        /*0aac*/ 	.word	0x0000b1d0
        /*0ab0*/ 	.word	0x00000002
        /*0ab4*/ 	.word	0x00000150
        /*0ab8*/ 	.short	0x010a
        /*0aba*/ 	.byte	0xff
	.zero		1


	//   ....[143]....
        /*0abc*/ 	.word	0x0000b220
        /*0ac0*/ 	.word	0x00000003
        /*0ac4*/ 	.word	0x00000140
        /*0ac8*/ 	.short	0x010a
        /*0aca*/ 	.byte	0xff
	.zero		1


	//   ....[144]....
        /*0acc*/ 	.word	0x0000b280
        /*0ad0*/ 	.word	0x00000004
        /*0ad4*/ 	.word	0x00000180
        /*0ad8*/ 	.short	0x010a
        /*0ada*/ 	.byte	0xff
	.zero		1


	//   ....[145]....
        /*0adc*/ 	.word	0x0000b2e0
        /*0ae0*/ 	.word	0x00000003
        /*0ae4*/ 	.word	0x00000000
        /*0ae8*/ 	.short	0x010a
        /*0aea*/ 	.byte	0xff
	.zero		1


	//   ....[146]....
        /*0aec*/ 	.word	0x0000b340
        /*0af0*/ 	.word	0x00000002
        /*0af4*/ 	.word	0x00000000
        /*0af8*/ 	.short	0x010a
        /*0afa*/ 	.byte	0xff
	.zero		1


	//   ....[147]....
        /*0afc*/ 	.word	0x0000b3a0
        /*0b00*/ 	.word	0x00000003
        /*0b04*/ 	.word	0x00000000
        /*0b08*/ 	.short	0x010a
        /*0b0a*/ 	.byte	0xff
	.zero		1


	//   ....[148]....
        /*0b0c*/ 	.word	0x0000b400
        /*0b10*/ 	.word	0x00000003
        /*0b14*/ 	.word	0x00000000
        /*0b18*/ 	.short	0x010a
        /*0b1a*/ 	.byte	0xff
	.zero		1


	//   ....[149]....
        /*0b1c*/ 	.word	0x0000b460
        /*0b20*/ 	.word	0x00000002
        /*0b24*/ 	.word	0x00000000
        /*0b28*/ 	.short	0x010a
        /*0b2a*/ 	.byte	0xff
	.zero		1


	//   ....[150]....
        /*0b2c*/ 	.word	0x0000b4b0
        /*0b30*/ 	.word	0x00000002
        /*0b34*/ 	.word	0x00000140
        /*0b38*/ 	.short	0x010a
        /*0b3a*/ 	.byte	0xff
	.zero		1


	//   ....[151]....
        /*0b3c*/ 	.word	0x0000b510
        /*0b40*/ 	.word	0x00000002
        /*0b44*/ 	.word	0x00000138
        /*0b48*/ 	.short	0x010a
        /*0b4a*/ 	.byte	0xff
	.zero		1


	//   ....[152]....
        /*0b4c*/ 	.word	0x0000b570
        /*0b50*/ 	.word	0x00000003
        /*0b54*/ 	.word	0x00000120
        /*0b58*/ 	.short	0x010a
        /*0b5a*/ 	.byte	0xff
	.zero		1


	//   ....[153]....
        /*0b5c*/ 	.word	0x0000b5d0
        /*0b60*/ 	.word	0x00000002
        /*0b64*/ 	.word	0x00000000
        /*0b68*/ 	.short	0x010a
        /*0b6a*/ 	.byte	0xff
	.zero		1


	//   ....[154]....
        /*0b6c*/ 	.word	0x0000b630
        /*0b70*/ 	.word	0x00000002
        /*0b74*/ 	.word	0x00000140
        /*0b78*/ 	.short	0x010a
        /*0b7a*/ 	.byte	0xff
	.zero		1


	//   ....[155]....
        /*0b7c*/ 	.word	0x0000b680
        /*0b80*/ 	.word	0x00000009
        /*0b84*/ 	.word	0x00000110
        /*0b88*/ 	.short	0x010a
        /*0b8a*/ 	.byte	0xff
	.zero		1


	//   ....[156]....
        /*0b8c*/ 	.word	0x0000b6d0
        /*0b90*/ 	.word	0x00000008
        /*0b94*/ 	.word	0x00000160
        /*0b98*/ 	.short	0x010a
        /*0b9a*/ 	.byte	0xff
	.zero		1


	//----- nvinfo : EIATTR_NUM_MBARRIERS
	.align		4
.L_49:
        /*0b9c*/ 	.byte	0x03, 0x38
        /*0b9e*/ 	.short	0x0038


	//----- nvinfo : EIATTR_EXIT_INSTR_OFFSETS
	.align		4
        /*0ba0*/ 	.byte	0x04, 0x1c
        /*0ba2*/ 	.short	(.L_51 - .L_50)


	//   ....[0]....
.L_50:
        /*0ba4*/ 	.word	0x00002f90


	//   ....[1]....
        /*0ba8*/ 	.word	0x000034a0


	//   ....[2]....
        /*0bac*/ 	.word	0x00003500


	//   ....[3]....
        /*0bb0*/ 	.word	0x00004310


	//   ....[4]....
        /*0bb4*/ 	.word	0x00005470


	//   ....[5]....
        /*0bb8*/ 	.word	0x000054b0


	//   ....[6]....
        /*0bbc*/ 	.word	0x0000a870


	//   ....[7]....
        /*0bc0*/ 	.word	0x0000a8f0


	//   ....[8]....
        /*0bc4*/ 	.word	0x0000a920


	//   ....[9]....
        /*0bc8*/ 	.word	0x0000a950


	//----- nvinfo : EIATTR_MAX_THREADS
	.align		4
.L_51:
        /*0bcc*/ 	.byte	0x04, 0x05
        /*0bce*/ 	.short	(.L_53 - .L_52)
.L_52:
        /*0bd0*/ 	.word	0x00000100
        /*0bd4*/ 	.word	0x00000001
        /*0bd8*/ 	.word	0x00000001


	//----- nvinfo : EIATTR_CRS_STACK_SIZE
	.align		4
.L_53:
        /*0bdc*/ 	.byte	0x04, 0x1e
        /*0bde*/ 	.short	(.L_55 - .L_54)
.L_54:
        /*0be0*/ 	.word	0x00000000


	//----- nvinfo : EIATTR_CBANK_PARAM_SIZE
	.align		4
.L_55:
        /*0be4*/ 	.byte	0x03, 0x19
        /*0be6*/ 	.short	0x0800


	//----- nvinfo : EIATTR_PARAM_CBANK
	.align		4
        /*0be8*/ 	.byte	0x04, 0x0a
        /*0bea*/ 	.short	(.L_57 - .L_56)
	.align		4
.L_56:
        /*0bec*/ 	.word	index@(.nv.constant0._ZN7cutlass13device_kernelINS_4gemm6kernel13GemmUniversalIN4cute5tupleIJiiiiEEENS1_10collective13CollectiveMmaINS1_35MainloopSm100TmaUmmaWarpSpecializedILi17ELi2ELi4ENS5_IJNS4_1CILi1EEESB_SB_EEEEENS5_IJNSA_ILi64EEENSA_ILi240EEENSA_ILi16EEEEEENS_10bfloat16_tENS5_IJlSB_lEEESI_SJ_NS4_8TiledMMAINS4_8MMA_AtomIJNS4_20SM100_MMA_F16BF16_SSISI_SI_fLi64ELi240ELNS4_4UMMA5MajorE0ELSO_0ELNSN_7ScaleInE0ELSP_0EEEEEENS4_6LayoutISC_NS5_IJNSA_ILi0EEEST_ST_EEEEENS5_IJNS4_10UnderscoreESW_SW_EEEEENS4_13SM90_TMA_LOADENS4_14ComposedLayoutINS4_7SwizzleILi1ELi4ELi3EEENS4_18smem_ptr_flag_bitsILi16EEENSS_INS5_IJNSA_ILi8EEESG_EEENS5_IJSG_SB_EEEEEEEvNS4_8identityESZ_S19_vS1A_EENS_8epilogue10collective18CollectiveEpilogueINS1C_23Sm100TmaWarpSpecializedILi2ELi1ELi120ELb1ELb0EEEJSH_NS5_IJNSS_ISE_SB_EENSS_ISF_SB_EEEEESI_SJ_SI_SJ_NS1C_6fusion15FusionCallbacksIS1G_NS1K_17LinearCombinationISI_fSI_fLNS_15FloatRoundStyleE2EEESH_S1J_JEEENS4_5SM1004TMEM4LOAD26SM100_TMEM_LOAD_16dp256b2xESZ_S19_NS4_17SM75_U32x4_LDSM_NENS4_14SM90_TMA_STOREES19_NS4_17SM90_U32x4_STSM_NENS4_39AutoVectorizingCopyWithAssumedAlignmentILi128EEEEEEvvEEEEvNT_6ParamsE)
        /*0bf0*/ 	.short	0x0380
        /*0bf2*/ 	.short	0x0800


	//----- nvinfo : EIATTR_SW_WAR
	.align		4
.L_57:
        /*0bf4*/ 	.byte	0x04, 0x36
        /*0bf6*/ 	.short	(.L_59 - .L_58)
.L_58:
        /*0bf8*/ 	.word	0x00000008
.L_59:


//--------------------- .nv.callgraph             --------------------------
	.section	.nv.callgraph,"",@"SHT_CUDA_CALLGRAPH"
	.align	4
	.sectionentsize	8
	.align		4
        /*0000*/ 	.word	0x00000000
	.align		4
        /*0004*/ 	.word	0xffffffff
	.align		4
        /*0008*/ 	.word	index@(_ZN7cutlass13device_kernelINS_4gemm6kernel13GemmUniversalIN4cute5tupleIJiiiiEEENS1_10collective13CollectiveMmaINS1_35MainloopSm100TmaUmmaWarpSpecializedILi17ELi2ELi4ENS5_IJNS4_1CILi1EEESB_SB_EEEEENS5_IJNSA_ILi64EEENSA_ILi240EEENSA_ILi16EEEEEENS_10bfloat16_tENS5_IJlSB_lEEESI_SJ_NS4_8TiledMMAINS4_8MMA_AtomIJNS4_20SM100_MMA_F16BF16_SSISI_SI_fLi64ELi240ELNS4_4UMMA5MajorE0ELSO_0ELNSN_7ScaleInE0ELSP_0EEEEEENS4_6LayoutISC_NS5_IJNSA_ILi0EEEST_ST_EEEEENS5_IJNS4_10UnderscoreESW_SW_EEEEENS4_13SM90_TMA_LOADENS4_14ComposedLayoutINS4_7SwizzleILi1ELi4ELi3EEENS4_18smem_ptr_flag_bitsILi16EEENSS_INS5_IJNSA_ILi8EEESG_EEENS5_IJSG_SB_EEEEEEEvNS4_8identityESZ_S19_vS1A_EENS_8epilogue10collective18CollectiveEpilogueINS1C_23Sm100TmaWarpSpecializedILi2ELi1ELi120ELb1ELb0EEEJSH_NS5_IJNSS_ISE_SB_EENSS_ISF_SB_EEEEESI_SJ_SI_SJ_NS1C_6fusion15FusionCallbacksIS1G_NS1K_17LinearCombinationISI_fSI_fLNS_15FloatRoundStyleE2EEESH_S1J_JEEENS4_5SM1004TMEM4LOAD26SM100_TMEM_LOAD_16dp256b2xESZ_S19_NS4_17SM75_U32x4_LDSM_NENS4_14SM90_TMA_STOREES19_NS4_17SM90_U32x4_STSM_NENS4_39AutoVectorizingCopyWithAssumedAlignmentILi128EEEEEEvvEEEEvNT_6ParamsE)
	.align		4
        /*000c*/ 	.word	index@(__assertfail)
	.align		4
        /*0010*/ 	.word	0x00000000
	.align		4
        /*0014*/ 	.word	0xfffffffe
	.align		4
        /*0018*/ 	.word	0x00000000
	.align		4
        /*001c*/ 	.word	0xfffffffd
	.align		4
        /*0020*/ 	.word	0x00000000
	.align		4
        /*0024*/ 	.word	0xfffffffc


//--------------------- .nv.constant4             --------------------------
	.section	.nv.constant4,"a",@progbits
	.align	8
	.align		8
.nv.constant4:
        /*0000*/ 	.dword	__assertfail
	.align		8
        /*0008*/ 	.dword	__unnamed_1
	.align		8
        /*0010*/ 	.dword	__unnamed_2
	.align		8
        /*0018*/ 	.dword	_ZN40_INTERNAL_55d0c886_4_k_cu_b65190a1_150884cuda3std3__45__cpo5beginE
	.align		8
        /*0020*/ 	.dword	_ZN40_INTERNAL_55d0c886_4_k_cu_b65190a1_150884cuda3std3__45__cpo3endE
	.align		8
        /*0028*/ 	.dword	_ZN40_INTERNAL_55d0c886_4_k_cu_b65190a1_150884cuda3std3__45__cpo6cbeginE
	.align		8
        /*0030*/ 	.dword	_ZN40_INTERNAL_55d0c886_4_k_cu_b65190a1_150884cuda3std3__45__cpo4cendE
	.align		8
        /*0038*/ 	.dword	_ZN40_INTERNAL_55d0c886_4_k_cu_b65190a1_150884cuda3std3__442_GLOBAL__N__55d0c886_4_k_cu_b65190a1_150886ignoreE
	.align		8
        /*0040*/ 	.dword	_ZN40_INTERNAL_55d0c886_4_k_cu_b65190a1_150884cuda3std3__419piecewise_constructE
	.align		8
        /*0048*/ 	.dword	_ZN40_INTERNAL_55d0c886_4_k_cu_b65190a1_150884cuda3std3__48in_placeE
	.align		8
        /*0050*/ 	.dword	_ZN40_INTERNAL_55d0c886_4_k_cu_b65190a1_150884cuda3std6ranges3__45__cpo4swapE
	.align		8
        /*0058*/ 	.dword	_ZN40_INTERNAL_55d0c886_4_k_cu_b65190a1_150884cuda3std6ranges3__45__cpo9iter_moveE
	.align		8
        /*0060*/ 	.dword	_ZN40_INTERNAL_55d0c886_4_k_cu_b65190a1_150884cute7productE
	.align		8
        /*0068*/ 	.dword	_ZN40_INTERNAL_55d0c886_4_k_cu_b65190a1_150884cute1_E
	.align		8
        /*0070*/ 	.dword	$str$25
	.align		8
        /*0078*/ 	.dword	$str$26
	.align		8
        /*0080*/ 	.dword	$str$27
	.align		8
        /*0088*/ 	.dword	$str$28


//--------------------- .text._ZN7cutlass13device_kernelINS_4gemm6kernel13GemmUniversalIN4cute5tupleIJiiiiEEENS1_10collective13CollectiveMmaINS1_35MainloopSm100TmaUmmaWarpSpecializedILi17ELi2ELi4ENS5_IJNS4_1CILi1EEESB_SB_EEEEENS5_IJNSA_ILi64EEENSA_ILi240EEENSA_ILi16EEEEEENS_10bfloat16_tENS5_IJlSB_lEEESI_SJ_NS4_8TiledMMAINS4_8MMA_AtomIJNS4_20SM100_MMA_F16BF16_SSISI_SI_fLi64ELi240ELNS4_4UMMA5MajorE0ELSO_0ELNSN_7ScaleInE0ELSP_0EEEEEENS4_6LayoutISC_NS5_IJNSA_ILi0EEEST_ST_EEEEENS5_IJNS4_10UnderscoreESW_SW_EEEEENS4_13SM90_TMA_LOADENS4_14ComposedLayoutINS4_7SwizzleILi1ELi4ELi3EEENS4_18smem_ptr_flag_bitsILi16EEENSS_INS5_IJNSA_ILi8EEESG_EEENS5_IJSG_SB_EEEEEEEvNS4_8identityESZ_S19_vS1A_EENS_8epilogue10collective18CollectiveEpilogueINS1C_23Sm100TmaWarpSpecializedILi2ELi1ELi120ELb1ELb0EEEJSH_NS5_IJNSS_ISE_SB_EENSS_ISF_SB_EEEEESI_SJ_SI_SJ_NS1C_6fusion15FusionCallbacksIS1G_NS1K_17LinearCombinationISI_fSI_fLNS_15FloatRoundStyleE2EEESH_S1J_JEEENS4_5SM1004TMEM4LOAD26SM100_TMEM_LOAD_16dp256b2xESZ_S19_NS4_17SM75_U32x4_LDSM_NENS4_14SM90_TMA_STOREES19_NS4_17SM90_U32x4_STSM_NENS4_39AutoVectorizingCopyWithAssumedAlignmentILi128EEEEEEvvEEEEvNT_6ParamsE --------------------------
	.section	.text._ZN7cutlass13device_kernelINS_4gemm6kernel13GemmUniversalIN4cute5tupleIJiiiiEEENS1_10collective13CollectiveMmaINS1_35MainloopSm100TmaUmmaWarpSpecializedILi17ELi2ELi4ENS5_IJNS4_1CILi1EEESB_SB_EEEEENS5_IJNSA_ILi64EEENSA_ILi240EEENSA_ILi16EEEEEENS_10bfloat16_tENS5_IJlSB_lEEESI_SJ_NS4_8TiledMMAINS4_8MMA_AtomIJNS4_20SM100_MMA_F16BF16_SSISI_SI_fLi64ELi240ELNS4_4UMMA5MajorE0ELSO_0ELNSN_7ScaleInE0ELSP_0EEEEEENS4_6LayoutISC_NS5_IJNSA_ILi0EEEST_ST_EEEEENS5_IJNS4_10UnderscoreESW_SW_EEEEENS4_13SM90_TMA_LOADENS4_14ComposedLayoutINS4_7SwizzleILi1ELi4ELi3EEENS4_18smem_ptr_flag_bitsILi16EEENSS_INS5_IJNSA_ILi8EEESG_EEENS5_IJSG_SB_EEEEEEEvNS4_8identityESZ_S19_vS1A_EENS_8epilogue10collective18CollectiveEpilogueINS1C_23Sm100TmaWarpSpecializedILi2ELi1ELi120ELb1ELb0EEEJSH_NS5_IJNSS_ISE_SB_EENSS_ISF_SB_EEEEESI_SJ_SI_SJ_NS1C_6fusion15FusionCallbacksIS1G_NS1K_17LinearCombinationISI_fSI_fLNS_15FloatRoundStyleE2EEESH_S1J_JEEENS4_5SM1004TMEM4LOAD26SM100_TMEM_LOAD_16dp256b2xESZ_S19_NS4_17SM75_U32x4_LDSM_NENS4_14SM90_TMA_STOREES19_NS4_17SM90_U32x4_STSM_NENS4_39AutoVectorizingCopyWithAssumedAlignmentILi128EEEEEEvvEEEEvNT_6ParamsE,"ax",@progbits
	.align	128
.text._ZN7cutlass13device_kernelINS_4gemm6kernel13GemmUniversalIN4cute5tupleIJiiiiEEENS1_10collective13CollectiveMmaINS1_35MainloopSm100TmaUmmaWarpSpecializedILi17ELi2ELi4ENS5_IJNS4_1CILi1EEESB_SB_EEEEENS5_IJNSA_ILi64EEENSA_ILi240EEENSA_ILi16EEEEEENS_10bfloat16_tENS5_IJlSB_lEEESI_SJ_NS4_8TiledMMAINS4_8MMA_AtomIJNS4_20SM100_MMA_F16BF16_SSISI_SI_fLi64ELi240ELNS4_4UMMA5MajorE0ELSO_0ELNSN_7ScaleInE0ELSP_0EEEEEENS4_6LayoutISC_NS5_IJNSA_ILi0EEEST_ST_EEEEENS5_IJNS4_10UnderscoreESW_SW_EEEEENS4_13SM90_TMA_LOADENS4_14ComposedLayoutINS4_7SwizzleILi1ELi4ELi3EEENS4_18smem_ptr_flag_bitsILi16EEENSS_INS5_IJNSA_ILi8EEESG_EEENS5_IJSG_SB_EEEEEEEvNS4_8identityESZ_S19_vS1A_EENS_8epilogue10collective18CollectiveEpilogueINS1C_23Sm100TmaWarpSpecializedILi2ELi1ELi120ELb1ELb0EEEJSH_NS5_IJNSS_ISE_SB_EENSS_ISF_SB_EEEEESI_SJ_SI_SJ_NS1C_6fusion15FusionCallbacksIS1G_NS1K_17LinearCombinationISI_fSI_fLNS_15FloatRoundStyleE2EEESH_S1J_JEEENS4_5SM1004TMEM4LOAD26SM100_TMEM_LOAD_16dp256b2xESZ_S19_NS4_17SM75_U32x4_LDSM_NENS4_14SM90_TMA_STOREES19_NS4_17SM90_U32x4_STSM_NENS4_39AutoVectorizingCopyWithAssumedAlignmentILi128EEEEEEvvEEEEvNT_6ParamsE:
        .type           _ZN7cutlass13device_kernelINS_4gemm6kernel13GemmUniversalIN4cute5tupleIJiiiiEEENS1_10collective13CollectiveMmaINS1_35MainloopSm100TmaUmmaWarpSpecializedILi17ELi2ELi4ENS5_IJNS4_1CILi1EEESB_SB_EEEEENS5_IJNSA_ILi64EEENSA_ILi240EEENSA_ILi16EEEEEENS_10bfloat16_tENS5_IJlSB_lEEESI_SJ_NS4_8TiledMMAINS4_8MMA_AtomIJNS4_20SM100_MMA_F16BF16_SSISI_SI_fLi64ELi240ELNS4_4UMMA5MajorE0ELSO_0ELNSN_7ScaleInE0ELSP_0EEEEEENS4_6LayoutISC_NS5_IJNSA_ILi0EEEST_ST_EEEEENS5_IJNS4_10UnderscoreESW_SW_EEEEENS4_13SM90_TMA_LOADENS4_14ComposedLayoutINS4_7SwizzleILi1ELi4ELi3EEENS4_18smem_ptr_flag_bitsILi16EEENSS_INS5_IJNSA_ILi8EEESG_EEENS5_IJSG_SB_EEEEEEEvNS4_8identityESZ_S19_vS1A_EENS_8epilogue10collective18CollectiveEpilogueINS1C_23Sm100TmaWarpSpecializedILi2ELi1ELi120ELb1ELb0EEEJSH_NS5_IJNSS_ISE_SB_EENSS_ISF_SB_EEEEESI_SJ_SI_SJ_NS1C_6fusion15FusionCallbacksIS1G_NS1K_17LinearCombinationISI_fSI_fLNS_15FloatRoundStyleE2EEESH_S1J_JEEENS4_5SM1004TMEM4LOAD26SM100_TMEM_LOAD_16dp256b2xESZ_S19_NS4_17SM75_U32x4_LDSM_NENS4_14SM90_TMA_STOREES19_NS4_17SM90_U32x4_STSM_NENS4_39AutoVectorizingCopyWithAssumedAlignmentILi128EEEEEEvvEEEEvNT_6ParamsE,@function
        .size           _ZN7cutlass13device_kernelINS_4gemm6kernel13GemmUniversalIN4cute5tupleIJiiiiEEENS1_10collective13CollectiveMmaINS1_35MainloopSm100TmaUmmaWarpSpecializedILi17ELi2ELi4ENS5_IJNS4_1CILi1EEESB_SB_EEEEENS5_IJNSA_ILi64EEENSA_ILi240EEENSA_ILi16EEEEEENS_10bfloat16_tENS5_IJlSB_lEEESI_SJ_NS4_8TiledMMAINS4_8MMA_AtomIJNS4_20SM100_MMA_F16BF16_SSISI_SI_fLi64ELi240ELNS4_4UMMA5MajorE0ELSO_0ELNSN_7ScaleInE0ELSP_0EEEEEENS4_6LayoutISC_NS5_IJNSA_ILi0EEEST_ST_EEEEENS5_IJNS4_10UnderscoreESW_SW_EEEEENS4_13SM90_TMA_LOADENS4_14ComposedLayoutINS4_7SwizzleILi1ELi4ELi3EEENS4_18smem_ptr_flag_bitsILi16EEENSS_INS5_IJNSA_ILi8EEESG_EEENS5_IJSG_SB_EEEEEEEvNS4_8identityESZ_S19_vS1A_EENS_8epilogue10collective18CollectiveEpilogueINS1C_23Sm100TmaWarpSpecializedILi2ELi1ELi120ELb1ELb0EEEJSH_NS5_IJNSS_ISE_SB_EENSS_ISF_SB_EEEEESI_SJ_SI_SJ_NS1C_6fusion15FusionCallbacksIS1G_NS1K_17LinearCombinationISI_fSI_fLNS_15FloatRoundStyleE2EEESH_S1J_JEEENS4_5SM1004TMEM4LOAD26SM100_TMEM_LOAD_16dp256b2xESZ_S19_NS4_17SM75_U32x4_LDSM_NENS4_14SM90_TMA_STOREES19_NS4_17SM90_U32x4_STSM_NENS4_39AutoVectorizingCopyWithAssumedAlignmentILi128EEEEEEvvEEEEvNT_6ParamsE,(.L_x_192 - _ZN7cutlass13device_kernelINS_4gemm6kernel13GemmUniversalIN4cute5tupleIJiiiiEEENS1_10collective13CollectiveMmaINS1_35MainloopSm100TmaUmmaWarpSpecializedILi17ELi2ELi4ENS5_IJNS4_1CILi1EEESB_SB_EEEEENS5_IJNSA_ILi64EEENSA_ILi240EEENSA_ILi16EEEEEENS_10bfloat16_tENS5_IJlSB_lEEESI_SJ_NS4_8TiledMMAINS4_8MMA_AtomIJNS4_20SM100_MMA_F16BF16_SSISI_SI_fLi64ELi240ELNS4_4UMMA5MajorE0ELSO_0ELNSN_7ScaleInE0ELSP_0EEEEEENS4_6LayoutISC_NS5_IJNSA_ILi0EEEST_ST_EEEEENS5_IJNS4_10UnderscoreESW_SW_EEEEENS4_13SM90_TMA_LOADENS4_14ComposedLayoutINS4_7SwizzleILi1ELi4ELi3EEENS4_18smem_ptr_flag_bitsILi16EEENSS_INS5_IJNSA_ILi8EEESG_EEENS5_IJSG_SB_EEEEEEEvNS4_8identityESZ_S19_vS1A_EENS_8epilogue10collective18CollectiveEpilogueINS1C_23Sm100TmaWarpSpecializedILi2ELi1ELi120ELb1ELb0EEEJSH_NS5_IJNSS_ISE_SB_EENSS_ISF_SB_EEEEESI_SJ_SI_SJ_NS1C_6fusion15FusionCallbacksIS1G_NS1K_17LinearCombinationISI_fSI_fLNS_15FloatRoundStyleE2EEESH_S1J_JEEENS4_5SM1004TMEM4LOAD26SM100_TMEM_LOAD_16dp256b2xESZ_S19_NS4_17SM75_U32x4_LDSM_NENS4_14SM90_TMA_STOREES19_NS4_17SM90_U32x4_STSM_NENS4_39AutoVectorizingCopyWithAssumedAlignmentILi128EEEEEEvvEEEEvNT_6ParamsE)
        .other          _ZN7cutlass13device_kernelINS_4gemm6kernel13GemmUniversalIN4cute5tupleIJiiiiEEENS1_10collective13CollectiveMmaINS1_35MainloopSm100TmaUmmaWarpSpecializedILi17ELi2ELi4ENS5_IJNS4_1CILi1EEESB_SB_EEEEENS5_IJNSA_ILi64EEENSA_ILi240EEENSA_ILi16EEEEEENS_10bfloat16_tENS5_IJlSB_lEEESI_SJ_NS4_8TiledMMAINS4_8MMA_AtomIJNS4_20SM100_MMA_F16BF16_SSISI_SI_fLi64ELi240ELNS4_4UMMA5MajorE0ELSO_0ELNSN_7ScaleInE0ELSP_0EEEEEENS4_6LayoutISC_NS5_IJNSA_ILi0EEEST_ST_EEEEENS5_IJNS4_10UnderscoreESW_SW_EEEEENS4_13SM90_TMA_LOADENS4_14ComposedLayoutINS4_7SwizzleILi1ELi4ELi3EEENS4_18smem_ptr_flag_bitsILi16EEENSS_INS5_IJNSA_ILi8EEESG_EEENS5_IJSG_SB_EEEEEEEvNS4_8identityESZ_S19_vS1A_EENS_8epilogue10collective18CollectiveEpilogueINS1C_23Sm100TmaWarpSpecializedILi2ELi1ELi120ELb1ELb0EEEJSH_NS5_IJNSS_ISE_SB_EENSS_ISF_SB_EEEEESI_SJ_SI_SJ_NS1C_6fusion15FusionCallbacksIS1G_NS1K_17LinearCombinationISI_fSI_fLNS_15FloatRoundStyleE2EEESH_S1J_JEEENS4_5SM1004TMEM4LOAD26SM100_TMEM_LOAD_16dp256b2xESZ_S19_NS4_17SM75_U32x4_LDSM_NENS4_14SM90_TMA_STOREES19_NS4_17SM90_U32x4_STSM_NENS4_39AutoVectorizingCopyWithAssumedAlignmentILi128EEEEEEvvEEEEvNT_6ParamsE,@"STO_CUDA_ENTRY STV_DEFAULT"
_ZN7cutlass13device_kernelINS_4gemm6kernel13GemmUniversalIN4cute5tupleIJiiiiEEENS1_10collective13CollectiveMmaINS1_35MainloopSm100TmaUmmaWarpSpecializedILi17ELi2ELi4ENS5_IJNS4_1CILi1EEESB_SB_EEEEENS5_IJNSA_ILi64EEENSA_ILi240EEENSA_ILi16EEEEEENS_10bfloat16_tENS5_IJlSB_lEEESI_SJ_NS4_8TiledMMAINS4_8MMA_AtomIJNS4_20SM100_MMA_F16BF16_SSISI_SI_fLi64ELi240ELNS4_4UMMA5MajorE0ELSO_0ELNSN_7ScaleInE0ELSP_0EEEEEENS4_6LayoutISC_NS5_IJNSA_ILi0EEEST_ST_EEEEENS5_IJNS4_10UnderscoreESW_SW_EEEEENS4_13SM90_TMA_LOADENS4_14ComposedLayoutINS4_7SwizzleILi1ELi4ELi3EEENS4_18smem_ptr_flag_bitsILi16EEENSS_INS5_IJNSA_ILi8EEESG_EEENS5_IJSG_SB_EEEEEEEvNS4_8identityESZ_S19_vS1A_EENS_8epilogue10collective18CollectiveEpilogueINS1C_23Sm100TmaWarpSpecializedILi2ELi1ELi120ELb1ELb0EEEJSH_NS5_IJNSS_ISE_SB_EENSS_ISF_SB_EEEEESI_SJ_SI_SJ_NS1C_6fusion15FusionCallbacksIS1G_NS1K_17LinearCombinationISI_fSI_fLNS_15FloatRoundStyleE2EEESH_S1J_JEEENS4_5SM1004TMEM4LOAD26SM100_TMEM_LOAD_16dp256b2xESZ_S19_NS4_17SM75_U32x4_LDSM_NENS4_14SM90_TMA_STOREES19_NS4_17SM90_U32x4_STSM_NENS4_39AutoVectorizingCopyWithAssumedAlignmentILi128EEEEEEvvEEEEvNT_6ParamsE:
[----:B------:R-:W1:Y:S01]  /*0000*/  LDC R1, c[0x0][0x37c] ;  /* 0x0000df00ff017b82 */ /* 0x000e620000000800 */
[----:B------:R-:W2:Y:S01]  /*0010*/  S2R R6, SR_TID.X ;  /* 0x0000000000067919 */ /* 0x000ea20000002100 */
[----:B------:R-:W3:Y:S01]  /*0020*/  LDCU.64 UR4, c[0x0][0x890] ;  /* 0x00011200ff0477ac */ /* 0x000ee20008000a00 */
[----:B-1----:R-:W-:Y:S01]  /*0030*/  VIADD R1, R1, 0xffffffe8 ;  /* 0xffffffe801017836 */ /* 0x002fe20000000000 */
[----:B------:R-:W-:Y:S02]  /*0040*/  PRMT R244, RZ, 0x7610, R244 ;  /* 0x00007610fff47816 */ /* 0x000fe400000000f4 */
[----:B------:R-:W-:Y:S01]  /*0050*/  ELECT P3, URZ, PT ;  /* 0x0000000000ff782f */ /* 0x000fe20003860000 */
[----:B------:R-:W1:Y:S01]  /*0060*/  LDCU.64 UR52, c[0x0][0x358] ;  /* 0x00006b00ff3477ac */ /* 0x000e620008000a00 */
[----:B---3--:R-:W-:-:S04]  /*0070*/  UISETP.NE.U32.AND UP0, UPT, UR4, URZ, UPT ;  /* 0x000000ff0400728c */ /* 0x008fc8000bf05070 */
[----:B------:R-:W-:Y:S01]  /*0080*/  UISETP.NE.AND.EX UP0, UPT, UR5, URZ, UPT, UP0 ;  /* 0x000000ff0500728c */ /* 0x000fe2000bf05300 */
[----:B--2---:R-:W-:-:S05]  /*0090*/  SHF.R.U32.HI R2, RZ, 0x5, R6 ;  /* 0x00000005ff027819 */ /* 0x004fca0000011606 */
[----:B------:R-:W2:Y:S02]  /*00a0*/  SHFL.IDX PT, R0, R2, RZ, 0x1f ;  /* 0x00001fff02007589 */ /* 0x000ea400000e0000 */
[----:B--2---:R-:W-:Y:S01]  /*00b0*/  R2UR UR12, R0 ;  /* 0x00000000000c72ca */ /* 0x004fe200000e0000 */
[----:B-1----:R-:W-:-:S14]  /*00c0*/  BRA.U UP0, `(.L_x_0) ;  /* 0x00000001002c7547 */ /* 0x002fdc000b800000 */
[----:B------:R-:W1:Y:S02]  /*00d0*/  LDCU.64 UR6, c[0x0][0x888] ;  /* 0x00011100ff0677ac */ /* 0x000e640008000a00 */
[----:B-1----:R-:W-:-:S04]  /*00e0*/  UISETP.NE.U32.AND UP0, UPT, UR6, URZ, UPT ;  /* 0x000000ff0600728c */ /* 0x002fc8000bf05070 */
[----:B------:R-:W-:-:S09]  /*00f0*/  UISETP.NE.AND.EX UP0, UPT, UR7, URZ, UPT, UP0 ;  /* 0x000000ff0700728c */ /* 0x000fd2000bf05300 */
[----:B------:R-:W-:Y:S05]  /*0100*/  BRA.U !UP0, `(.L_x_1) ;  /* 0x0000000108107547 */ /* 0x000fea000b800000 */
[----:B------:R-:W1:Y:S02]  /*0110*/  LDC.64 R4, c[0x0][0x888] ;  /* 0x00022200ff047b82 */ /* 0x000e640000000a00 */
[----:B-1----:R1:W5:Y:S01]  /*0120*/  LDG.E R137, desc[UR52][R4.64] ;  /* 0x0000003404897981 */ /* 0x002362000c1e1900 */
[----:B------:R-:W-:Y:S01]  /*0130*/  HFMA2 R244, -RZ, RZ, 0, 5.9604644775390625e-08 ;  /* 0x00000001fff47431 */ /* 0x000fe200000001ff */
[----:B------:R-:W-:Y:S05]  /*0140*/  BRA `(.L_x_0) ;  /* 0x00000000000c7947 */ /* 0x000fea0003800000 */
.L_x_1:
[----:B------:R-:W1:Y:S01]  /*0150*/  LDCU UR6, c[0x0][0x880] ;  /* 0x00011000ff0677ac */ /* 0x000e620008000800 */
[----:B------:R-:W-:Y:S01]  /*0160*/  HFMA2 R244, -RZ, RZ, 0, 5.9604644775390625e-08 ;  /* 0x00000001fff47431 */ /* 0x000fe200000001ff */
[----:B-1----:R-:W-:-:S07]  /*0170*/  MOV R137, UR6 ;  /* 0x0000000600897c02 */ /* 0x002fce0008000f00 */
.L_x_0:
[----:B------:R-:W2:Y:S02]  /*0180*/  LDCU.64 UR6, c[0x0][0x8b0] ;  /* 0x00011600ff0677ac */ /* 0x000ea40008000a00 */
[----:B--2---:R-:W-:-:S04]  /*0190*/  UISETP.NE.U32.AND UP0, UPT, UR6, URZ, UPT ;  /* 0x000000ff0600728c */ /* 0x004fc8000bf05070 */
[----:B------:R-:W-:-:S09]  /*01a0*/  UISETP.NE.AND.EX UP0, UPT, UR7, URZ, UPT, UP0 ;  /* 0x000000ff0700728c */ /* 0x000fd2000bf05300 */
[----:B------:R-:W-:Y:S05]  /*01b0*/  BRA.U UP0, `(.L_x_2) ;  /* 0x0000000100247547 */ /* 0x000fea000b800000 */
[----:B------:R-:W2:Y:S02]  /*01c0*/  LDCU.64 UR6, c[0x0][0x8a8] ;  /* 0x00011500ff0677ac */ /* 0x000ea40008000a00 */
[----:B--2---:R-:W-:-:S04]  /*01d0*/  UISETP.NE.U32.AND UP0, UPT, UR6, URZ, UPT ;  /* 0x000000ff0600728c */ /* 0x004fc8000bf05070 */
[----:B------:R-:W-:-:S09]  /*01e0*/  UISETP.NE.AND.EX UP0, UPT, UR7, URZ, UPT, UP0 ;  /* 0x000000ff0700728c */ /* 0x000fd2000bf05300 */
[----:B------:R-:W-:Y:S05]  /*01f0*/  BRA.U !UP0, `(.L_x_3) ;  /* 0x00000001080c7547 */ /* 0x000fea000b800000 */
[----:B-1----:R-:W1:Y:S02]  /*0200*/  LDC.64 R4, c[0x0][0x8a8] ;  /* 0x00022a00ff047b82 */ /* 0x002e640000000a00 */
[----:B-1----:R2:W5:Y:S01]  /*0210*/  LDG.E R136, desc[UR52][R4.64] ;  /* 0x0000003404887981 */ /* 0x002562000c1e1900 */
[----:B------:R-:W-:Y:S05]  /*0220*/  BRA `(.L_x_2) ;  /* 0x0000000000087947 */ /* 0x000fea0003800000 */
.L_x_3:
[----:B------:R-:W2:Y:S02]  /*0230*/  LDCU UR6, c[0x0][0x8a0] ;  /* 0x00011400ff0677ac */ /* 0x000ea40008000800 */
[----:B--2---:R-:W-:Y:S02]  /*0240*/  MOV R136, UR6 ;  /* 0x0000000600887c02 */ /* 0x004fe40008000f00 */
.L_x_2:
[----:B-12---:R-:W-:Y:S01]  /*0250*/  IMAD.U32 R4, RZ, RZ, UR12 ;  /* 0x0000000cff047e24 */ /* 0x006fe2000f8e00ff */
[----:B------:R-:W-:Y:S04]  /*0260*/  BSSY.RECONVERGENT B0, `(.L_x_4) ;  /* 0x000000c000007945 */ /* 0x000fe80003800200 */
[C---:B------:R-:W-:Y:S02]  /*0270*/  ISETP.NE.OR P1, PT, R4.reuse, 0x1, !P3 ;  /* 0x000000010400780c */ /* 0x040fe40005f25670 */
[----:B------:R-:W-:-:S11]  /*0280*/  ISETP.NE.OR P0, PT, R4, 0x3, !P3 ;  /* 0x000000030400780c */ /* 0x000fd60005f05670 */
[----:B------:R-:W-:Y:S05]  /*0290*/  @P1 BRA `(.L_x_5) ;  /* 0x0000000000201947 */ /* 0x000fea0003800000 */
[----:B------:R-:W1:Y:S02]  /*02a0*/  LDCU.64 UR6, c[0x0][0x348] ;  /* 0x00006900ff0677ac */ /* 0x000e640008000a00 */
[----:B-1----:R-:W-:Y:S02]  /*02b0*/  UIADD3 UR8, UP1, UPT, UR6, 0x80, URZ ;  /* 0x0000008006087890 */ /* 0x002fe4000ff3e0ff */
[----:B------:R-:W-:Y:S02]  /*02c0*/  UIADD3 UR6, UP0, UPT, UR6, 0x180, URZ ;  /* 0x0000018006067890 */ /* 0x000fe4000ff1e0ff */
[----:B------:R-:W-:Y:S02]  /*02d0*/  UIADD3.X UR9, UPT, UPT, URZ, UR7, URZ, UP1, !UPT ;  /* 0x00000007ff097290 */ /* 0x000fe40008ffe4ff */
[----:B------:R-:W-:-:S07]  /*02e0*/  UIADD3.X UR7, UPT, UPT, URZ, UR7, URZ, UP0, !UPT ;  /* 0x00000007ff077290 */ /* 0x000fce00087fe4ff */
[----:B------:R1:W-:Y:S02]  /*02f0*/  UTMACCTL.PF [UR8] ;  /* 0x00000000080079b9 */ /* 0x0003e40008040000 */
[----:B------:R1:W-:Y:S02]  /*0300*/  UTMACCTL.PF [UR6] ;  /* 0x00000000060079b9 */ /* 0x0003e40008040000 */
[----:B-1----:R-:W-:Y:S01]  /*0310*/  NOP ;  /* 0x0000000000007918 */ /* 0x002fe20000000000 */
.L_x_5:
[----:B------:R-:W-:Y:S05]  /*0320*/  BSYNC.RECONVERGENT B0 ;  /* 0x0000000000007941 */ /* 0x000fea0003800200 */
.L_x_4:
[----:B------:R-:W-:Y:S04]  /*0330*/  BSSY.RECONVERGENT B0, `(.L_x_6) ;  /* 0x000000a000007945 */ /* 0x000fe80003800200 */
        /* <DEDUP_REMOVED lines=9> */
.L_x_7:
[----:B------:R-:W-:Y:S05]  /*03d0*/  BSYNC.RECONVERGENT B0 ;  /* 0x0000000000007941 */ /* 0x000fea0003800200 */
.L_x_6:
[----:B------:R-:W1:Y:S01]  /*03e0*/  LDCU.64 UR6, c[0x0][0x888] ;  /* 0x00011100ff0677ac */ /* 0x000e620008000a00 */
[----:B------:R-:W-:Y:S02]  /*03f0*/  UISETP.EQ.U32.AND UP1, UPT, UR4, URZ, UPT ;  /* 0x000000ff0400728c */ /* 0x000fe4000bf22070 */
[----:B------:R-:W-:Y:S02]  /*0400*/  UPLOP3.LUT UP3, UPT, UPT, UPT, UPT, 0x80, 0x8 ;  /* 0x000000000008789c */ /* 0x000fe40003f6f070 */
[----:B-1----:R-:W-:-:S04]  /*0410*/  UISETP.NE.U32.AND UP0, UPT, UR6, URZ, UPT ;  /* 0x000000ff0600728c */ /* 0x002fc8000bf05070 */
[----:B------:R-:W-:-:S04]  /*0420*/  UISETP.NE.AND.EX UP2, UPT, UR7, URZ, UPT, UP0 ;  /* 0x000000ff0700728c */ /* 0x000fc8000bf45300 */
[----:B------:R-:W-:-:S04]  /*0430*/  UISETP.EQ.OR.EX UP4, UPT, UR5, URZ, !UP2, UP1 ;  /* 0x000000ff0500728c */ /* 0x000fc8000d782710 */
[----:B------:R-:W-:-:S06]  /*0440*/  UP2UR UR6, UPR, URZ, 0x10 ;  /* 0x00000010ff067883 */ /* 0x000fcc0008000000 */
[----:B------:R-:W-:-:S05]  /*0450*/  MOV R0, UR6 ;  /* 0x0000000600007c02 */ /* 0x000fca0008000f00 */
[----:B------:R1:W-:Y:S01]  /*0460*/  STL [R1+0x10], R0 ;  /* 0x0000100001007387 */ /* 0x0003e20000100800 */
[----:B------:R-:W-:Y:S05]  /*0470*/  BRA.U !UP4, `(.L_x_8) ;  /* 0x000000010c207547 */ /* 0x000fea000b800000 */
[----:B------:R-:W-:Y:S01]  /*0480*/  UISETP.NE.U32.AND UP1, UPT, UR4, URZ, UPT ;  /* 0x000000ff0400728c */ /* 0x000fe2000bf25070 */
[----:B-----5:R-:W-:Y:S01]  /*0490*/  FSETP.NEU.AND P0, PT, R137, RZ, PT ;  /* 0x000000ff8900720b */ /* 0x020fe20003f0d000 */
[----:B------:R-:W-:Y:S02]  /*04a0*/  USEL UR4, URZ, 0xffffffff, UP2 ;  /* 0xffffffffff047887 */ /* 0x000fe40009000000 */
[----:B------:R-:W-:-:S10]  /*04b0*/  UISETP.NE.AND.EX UP1, UPT, UR5, URZ, UPT, UP1 ;  /* 0x000000ff0500728c */ /* 0x000fd4000bf25310 */
[----:B------:R-:W-:Y:S01]  /*04c0*/  VOTEU.ANY UP0, P0 ;  /* 0x0000000000ff7886 */ /* 0x000fe20000000100 */
[----:B------:R-:W-:-:S04]  /*04d0*/  @!UP1 USEL UR4, URZ, 0xffffffff, UP0 ;  /* 0xffffffffff049887 */ /* 0x000fc80008000000 */
[----:B------:R-:W-:-:S04]  /*04e0*/  ULOP3.LUT UR4, UR4, 0x1, URZ, 0xc0, !UPT ;  /* 0x0000000104047892 */ /* 0x000fc8000f8ec0ff */
[----:B------:R-:W-:-:S11]  /*04f0*/  UISETP.NE.U32.AND UP3, UPT, UR4, 0x1, UPT ;  /* 0x000000010400788c */ /* 0x000fd6000bf65070 */
.L_x_8:
[----:B-1----:R-:W1:Y:S01]  /*0500*/  SHFL.IDX PT, R0, R2, RZ, 0x1f ;  /* 0x00001fff02007589 */ /* 0x002e6200000e0000 */
[----:B------:R-:W-:-:S04]  /*0510*/  UISETP.NE.AND UP0, UPT, UR12, 0x2, UPT ;  /* 0x000000020c00788c */ /* 0x000fc8000bf05270 */
[----:B------:R-:W-:Y:S01]  /*0520*/  USEL UR37, URZ, 0x1, UP0 ;  /* 0x00000001ff257887 */ /* 0x000fe20008000000 */
[----:B-1----:R-:W-:-:S13]  /*0530*/  ISETP.NE.AND P0, PT, R0, RZ, PT ;  /* 0x000000ff0000720c */ /* 0x002fda0003f05270 */
[----:B------:R-:W-:Y:S05]  /*0540*/  @P0 BRA `(.L_x_9) ;  /* 0x0000000000bc0947 */ /* 0x000fea0003800000 */
[----:B------:R-:W-:Y:S01]  /*0550*/  ELECT P0, URZ, PT ;  /* 0x0000000000ff782f */ /* 0x000fe20003800000 */
[----:B------:R-:W-:-:S12]  /*0560*/  BSSY.RECONVERGENT B0, `(.L_x_9) ;  /* 0x000002d000007945 */ /* 0x000fd80003800200 */
[----:B------:R-:W-:Y:S05]  /*0570*/  @!P0 BRA `(.L_x_10) ;  /* 0x0000000000ac8947 */ /* 0x000fea0003800000 */
[----:B------:R-:W1:Y:S01]  /*0580*/  S2UR UR5, SR_CgaCtaId ;  /* 0x00000000000579c3 */ /* 0x000e620000008800 */
[----:B------:R-:W-:Y:S01]  /*0590*/  UMOV UR6, 0x400 ;  /* 0x0000040000067882 */ /* 0x000fe20000000000 */
[----:B------:R-:W-:Y:S01]  /*05a0*/  UMOV UR4, 0x1 ;  /* 0x0000000100047882 */ /* 0x000fe20000000000 */
[----:B-1----:R-:W-:Y:S02]  /*05b0*/  ULEA UR5, UR5, UR6, 0x18 ;  /* 0x0000000605057291 */ /* 0x002fe4000f8ec0ff */
[----:B------:R-:W-:-:S04]  /*05c0*/  UIADD3 UR6, UPT, UPT, -UR4, 0x100000, URZ ;  /* 0x0010000004067890 */ /* 0x000fc8000fffe1ff */
[----:B------:R-:W-:Y:S02]  /*05d0*/  USHF.L.U32 UR7, UR6, 0xb, URZ ;  /* 0x0000000b06077899 */ /* 0x000fe400080006ff */
[----:B------:R-:W-:Y:S01]  /*05e0*/  USHF.L.U32 UR6, UR6, 0x1, URZ ;  /* 0x0000000106067899 */ /* 0x000fe200080006ff */
[----:B------:R-:W1:Y:S11]  /*05f0*/  FENCE.VIEW.ASYNC.S ;  /* 0x00000000000073c6 */ /* 0x000e760000000000 */
[----:B-1----:R1:W2:Y:S01]  /*0600*/  SYNCS.EXCH.64 URZ, [UR5], UR6 ;  /* 0x0000000605ff75b2 */ /* 0x0022a20008000100 */
[----:B------:R1:W3:Y:S01]  /*0610*/  SYNCS.EXCH.64 URZ, [UR5+0x88], UR6 ;  /* 0x0000880605ff75b2 */ /* 0x0002e20008000100 */
[----:B------:R1:W4:Y:S01]  /*0620*/  SYNCS.EXCH.64 URZ, [UR5+0x8], UR6 ;  /* 0x0000080605ff75b2 */ /* 0x0003220008000100 */
[----:B------:R1:W1:Y:S01]  /*0630*/  SYNCS.EXCH.64 URZ, [UR5+0x90], UR6 ;  /* 0x0000900605ff75b2 */ /* 0x0002620008000100 */
        /* <DEDUP_REMOVED lines=30> */
[----:B--234-:R-:W-:Y:S01]  /*0820*/  NOP ;  /* 0x0000000000007918 */ /* 0x01cfe20000000000 */
.L_x_10:
[----:B-1----:R-:W-:Y:S05]  /*0830*/  BSYNC.RECONVERGENT B0 ;  /* 0x0000000000007941 */ /* 0x002fea0003800200 */
.L_x_9:
[----:B------:R-:W1:Y:S01]  /*0840*/  SHFL.IDX PT, R0, R2, RZ, 0x1f ;  /* 0x00001fff02007589 */ /* 0x000e6200000e0000 */
[----:B------:R-:W-:Y:S01]  /*0850*/  NOP ;  /* 0x0000000000007918 */ /* 0x000fe20000000000 */
[----:B-1----:R-:W-:-:S13]  /*0860*/  ISETP.NE.AND P0, PT, R0, 0x1, PT ;  /* 0x000000010000780c */ /* 0x002fda0003f05270 */
[----:B------:R-:W-:Y:S05]  /*0870*/  @P0 BRA `(.L_x_11) ;  /* 0x0000000000480947 */ /* 0x000fea0003800000 */
[----:B------:R-:W1:Y:S01]  /*0880*/  S2UR UR6, SR_CgaCtaId ;  /* 0x00000000000679c3 */ /* 0x000e620000008800 */
[----:B------:R-:W-:Y:S01]  /*0890*/  UMOV UR7, 0x400 ;  /* 0x0000040000077882 */ /* 0x000fe20000000000 */
[----:B------:R-:W-:Y:S01]  /*08a0*/  UMOV UR5, 0x20 ;  /* 0x0000002000057882 */ /* 0x000fe20000000000 */
[----:B------:R-:W-:Y:S01]  /*08b0*/  UMOV UR4, 0x80 ;  /* 0x0000008000047882 */ /* 0x000fe20000000000 */
[----:B------:R-:W-:-:S04]  /*08c0*/  UIADD3 UR8, UPT, UPT, -UR5, 0x100000, URZ ;  /* 0x0010000005087890 */ /* 0x000fc8000fffe1ff */
[----:B------:R-:W-:Y:S02]  /*08d0*/  USHF.L.U32 UR9, UR8, 0xb, URZ ;  /* 0x0000000b08097899 */ /* 0x000fe400080006ff */
[----:B------:R-:W-:Y:S02]  /*08e0*/  USHF.L.U32 UR8, UR8, 0x1, URZ ;  /* 0x0000000108087899 */ /* 0x000fe400080006ff */
[----:B------:R-:W-:-:S04]  /*08f0*/  UIADD3 UR4, UPT, UPT, -UR4, 0x100000, URZ ;  /* 0x0010000004047890 */ /* 0x000fc8000fffe1ff */
[----:B------:R-:W-:Y:S02]  /*0900*/  USHF.L.U32 UR5, UR4, 0xb, URZ ;  /* 0x0000000b04057899 */ /* 0x000fe400080006ff */
[----:B------:R-:W-:Y:S01]  /*0910*/  USHF.L.U32 UR4, UR4, 0x1, URZ ;  /* 0x0000000104047899 */ /* 0x000fe200080006ff */
[----:B------:R-:W-:Y:S01]  /*0920*/  ELECT P0, URZ, PT ;  /* 0x0000000000ff782f */ /* 0x000fe20003800000 */
[----:B-1----:R-:W-:Y:S01]  /*0930*/  ULEA UR6, UR6, UR7, 0x18 ;  /* 0x0000000706067291 */ /* 0x002fe2000f8ec0ff */
[----:B------:R-:W1:Y:S11]  /*0940*/  FENCE.VIEW.ASYNC.S ;  /* 0x00000000000073c6 */ /* 0x000e760000000000 */
[----:B-1----:R1:W2:Y:S01]  /*0950*/  SYNCS.EXCH.64 URZ, [UR6+0x110], UR8 ;  /* 0x0001100806ff75b2 */ /* 0x0022a20008000100 */
[----:B------:R1:W3:Y:S01]  /*0960*/  SYNCS.EXCH.64 URZ, [UR6+0x120], UR4 ;  /* 0x0001200406ff75b2 */ /* 0x0002e20008000100 */
[----:B------:R1:W4:Y:S01]  /*0970*/  SYNCS.EXCH.64 URZ, [UR6+0x118], UR8 ;  /* 0x0001180806ff75b2 */ /* 0x0003220008000100 */
[----:B------:R1:W1:Y:S01]  /*0980*/  SYNCS.EXCH.64 URZ, [UR6+0x128], UR4 ;  /* 0x0001280406ff75b2 */ /* 0x0002620008000100 */
[----:B------:R-:W-:Y:S01]  /*0990*/  NOP ;  /* 0x0000000000007918 */ /* 0x000fe20000000000 */
.L_x_11:
[----:B------:R-:W2:Y:S01]  /*09a0*/  SHFL.IDX PT, R0, R2, RZ, 0x1f ;  /* 0x00001fff02007589 */ /* 0x000ea200000e0000 */
[----:B------:R-:W-:Y:S01]  /*09b0*/  NOP ;  /* 0x0000000000007918 */ /* 0x000fe20000000000 */
[----:B--2---:R-:W-:-:S13]  /*09c0*/  ISETP.NE.AND P0, PT, R0, 0x3, PT ;  /* 0x000000030000780c */ /* 0x004fda0003f05270 */
[----:B------:R-:W-:Y:S05]  /*09d0*/  @P0 BRA `(.L_x_12) ;  /* 0x0000000000300947 */ /* 0x000fea0003800000 */
[----:B-1----:R-:W1:Y:S01]  /*09e0*/  S2UR UR5, SR_CgaCtaId ;  /* 0x00000000000579c3 */ /* 0x002e620000008800 */
[----:B------:R-:W-:Y:S01]  /*09f0*/  UMOV UR6, 0x400 ;  /* 0x0000040000067882 */ /* 0x000fe20000000000 */
[----:B------:R-:W-:Y:S01]  /*0a00*/  UMOV UR4, 0x20 ;  /* 0x0000002000047882 */ /* 0x000fe20000000000 */
[----:B------:R-:W-:Y:S01]  /*0a10*/  ELECT P0, URZ, PT ;  /* 0x0000000000ff782f */ /* 0x000fe20003800000 */
[----:B-1----:R-:W-:Y:S02]  /*0a20*/  ULEA UR5, UR5, UR6, 0x18 ;  /* 0x0000000605057291 */ /* 0x002fe4000f8ec0ff */
[----:B------:R-:W-:-:S04]  /*0a30*/  UIADD3 UR6, UPT, UPT, -UR4, 0x100000, URZ ;  /* 0x0010000004067890 */ /* 0x000fc8000fffe1ff */
[----:B------:R-:W-:Y:S02]  /*0a40*/  USHF.L.U32 UR7, UR6, 0xb, URZ ;  /* 0x0000000b06077899 */ /* 0x000fe400080006ff */
[----:B------:R-:W-:Y:S01]  /*0a50*/  USHF.L.U32 UR6, UR6, 0x1, URZ ;  /* 0x0000000106067899 */ /* 0x000fe200080006ff */
[----:B------:R-:W1:Y:S11]  /*0a60*/  FENCE.VIEW.ASYNC.S ;  /* 0x00000000000073c6 */ /* 0x000e760000000000 */
[----:B-1----:R2:W1:Y:S01]  /*0a70*/  SYNCS.EXCH.64 URZ, [UR5+0x130], UR6 ;  /* 0x0001300605ff75b2 */ /* 0x0024620008000100 */
[----:B------:R2:W1:Y:S02]  /*0a80*/  SYNCS.EXCH.64 URZ, [UR5+0x138], UR6 ;  /* 0x0001380605ff75b2 */ /* 0x0004640008000100 */
[----:B--2---:R-:W-:Y:S01]  /*0a90*/  NOP ;  /* 0x0000000000007918 */ /* 0x004fe20000000000 */
.L_x_12:
[----:B------:R-:W2:Y:S01]  /*0aa0*/  SHFL.IDX PT, R0, R2, RZ, 0x1f ;  /* 0x00001fff02007589 */ /* 0x000ea200000e0000 */
[----:B------:R-:W-:Y:S01]  /*0ab0*/  NOP ;  /* 0x0000000000007918 */ /* 0x000fe20000000000 */
[----:B--2---:R-:W-:-:S13]  /*0ac0*/  ISETP.NE.AND P0, PT, R0, 0x4, PT ;  /* 0x000000040000780c */ /* 0x004fda0003f05270 */
[----:B------:R-:W-:Y:S05]  /*0ad0*/  @P0 BRA `(.L_x_13) ;  /* 0x00000000004c0947 */ /* 0x000fea0003800000 */
[----:B-1----:R-:W1:Y:S01]  /*0ae0*/  S2UR UR5, SR_CgaCtaId ;  /* 0x00000000000579c3 */ /* 0x002e620000008800 */
[----:B------:R-:W-:Y:S01]  /*0af0*/  UMOV UR7, 0x100 ;  /* 0x0000010000077882 */ /* 0x000fe20000000000 */
[----:B------:R-:W-:Y:S01]  /*0b00*/  UMOV UR6, 0x400 ;  /* 0x0000040000067882 */ /* 0x000fe20000000000 */
[----:B------:R-:W-:Y:S01]  /*0b10*/  USEL UR7, UR7, 0xe0, UP3 ;  /* 0x000000e007077887 */ /* 0x000fe20009800000 */
[----:B------:R-:W-:Y:S01]  /*0b20*/  UMOV UR4, 0x1 ;  /* 0x0000000100047882 */ /* 0x000fe20000000000 */
[----:B------:R-:W-:Y:S01]  /*0b30*/  ELECT P0, URZ, PT ;  /* 0x0000000000ff782f */ /* 0x000fe20003800000 */
[----:B------:R-:W-:-:S04]  /*0b40*/  UIADD3 UR8, UPT, UPT, -UR4, 0x100000, URZ ;  /* 0x0010000004087890 */ /* 0x000fc8000fffe1ff */
[----:B------:R-:W-:Y:S02]  /*0b50*/  USHF.L.U32 UR9, UR8, 0xb, URZ ;  /* 0x0000000b08097899 */ /* 0x000fe400080006ff */
[----:B------:R-:W-:Y:S02]  /*0b60*/  USHF.L.U32 UR8, UR8, 0x1, URZ ;  /* 0x0000000108087899 */ /* 0x000fe400080006ff */
[----:B-1----:R-:W-:Y:S02]  /*0b70*/  ULEA UR5, UR5, UR6, 0x18 ;  /* 0x0000000605057291 */ /* 0x002fe4000f8ec0ff */
[----:B------:R-:W-:-:S04]  /*0b80*/  UIADD3 UR6, UPT, UPT, -UR7, 0x100000, URZ ;  /* 0x0010000007067890 */ /* 0x000fc8000fffe1ff */
[----:B------:R-:W-:Y:S02]  /*0b90*/  USHF.L.U32 UR7, UR6, 0xb, URZ ;  /* 0x0000000b06077899 */ /* 0x000fe400080006ff */
[----:B------:R-:W-:Y:S01]  /*0ba0*/  USHF.L.U32 UR6, UR6, 0x1, URZ ;  /* 0x0000000106067899 */ /* 0x000fe200080006ff */
[----:B------:R-:W1:Y:S03]  /*0bb0*/  FENCE.VIEW.ASYNC.S ;  /* 0x00000000000073c6 */ /* 0x000e660000000000 */
[----:B-1----:R2:W1:Y:S08]  /*0bc0*/  SYNCS.EXCH.64 URZ, [UR5+0x140], UR8 ;  /* 0x0001400805ff75b2 */ /* 0x0024700008000100 */
[----:B------:R2:W1:Y:S01]  /*0bd0*/  SYNCS.EXCH.64 URZ, [UR5+0x150], UR6 ;  /* 0x0001500605ff75b2 */ /* 0x0004620008000100 */
[----:B------:R2:W1:Y:S01]  /*0be0*/  SYNCS.EXCH.64 URZ, [UR5+0x148], UR8 ;  /* 0x0001480805ff75b2 */ /* 0x0004620008000100 */
[----:B------:R2:W1:Y:S02]  /*0bf0*/  SYNCS.EXCH.64 URZ, [UR5+0x158], UR6 ;  /* 0x0001580605ff75b2 */ /* 0x0004640008000100 */
[----:B--2---:R-:W-:Y:S01]  /*0c00*/  NOP ;  /* 0x0000000000007918 */ /* 0x004fe20000000000 */
.L_x_13:
[----:B------:R-:W2:Y:S01]  /*0c10*/  SHFL.IDX PT, R0, R2, RZ, 0x1f ;  /* 0x00001fff02007589 */ /* 0x000ea200000e0000 */
[----:B------:R-:W-:Y:S01]  /*0c20*/  NOP ;  /* 0x0000000000007918 */ /* 0x000fe20000000000 */
[----:B--2---:R-:W-:-:S13]  /*0c30*/  ISETP.NE.AND P0, PT, R0, 0x5, PT ;  /* 0x000000050000780c */ /* 0x004fda0003f05270 */
[----:B------:R-:W-:Y:S05]  /*0c40*/  @P0 BRA `(.L_x_14) ;  /* 0x0000000000580947 */ /* 0x000fea0003800000 */
[----:B-1----:R-:W1:Y:S01]  /*0c50*/  S2UR UR6, SR_CgaCtaId ;  /* 0x00000000000679c3 */ /* 0x002e620000008800 */
        /* <DEDUP_REMOVED lines=12> */
[----:B-1----:R2:W1:Y:S01]  /*0d20*/  SYNCS.EXCH.64 URZ, [UR6+0x160], UR8 ;  /* 0x0001600806ff75b2 */ /* 0x0024620008000100 */
[----:B------:R2:W1:Y:S01]  /*0d30*/  SYNCS.EXCH.64 URZ, [UR6+0x180], UR4 ;  /* 0x0001800406ff75b2 */ /* 0x0004620008000100 */
[----:B------:R2:W1:Y:S01]  /*0d40*/  SYNCS.EXCH.64 URZ, [UR6+0x168], UR8 ;  /* 0x0001680806ff75b2 */ /* 0x0004620008000100 */
[----:B------:R2:W1:Y:S01]  /*0d50*/  SYNCS.EXCH.64 URZ, [UR6+0x188], UR4 ;  /* 0x0001880406ff75b2 */ /* 0x0004620008000100 */
[----:B------:R2:W1:Y:S01]  /*0d60*/  SYNCS.EXCH.64 URZ, [UR6+0x170], UR8 ;  /* 0x0001700806ff75b2 */ /* 0x0004620008000100 */
[----:B------:R2:W1:Y:S01]  /*0d70*/  SYNCS.EXCH.64 URZ, [UR6+0x190], UR4 ;  /* 0x0001900406ff75b2 */ /* 0x0004620008000100 */
[----:B------:R2:W1:Y:S01]  /*0d80*/  SYNCS.EXCH.64 URZ, [UR6+0x178], UR8 ;  /* 0x0001780806ff75b2 */ /* 0x0004620008000100 */
[----:B------:R2:W1:Y:S02]  /*0d90*/  SYNCS.EXCH.64 URZ, [UR6+0x198], UR4 ;  /* 0x0001980406ff75b2 */ /* 0x0004640008000100 */
[----:B--2---:R-:W-:Y:S01]  /*0da0*/  NOP ;  /* 0x0000000000007918 */ /* 0x004fe20000000000 */
.L_x_14:
[----:B------:R-:W2:Y:S01]  /*0db0*/  SHFL.IDX PT, R0, R2, RZ, 0x1f ;  /* 0x00001fff02007589 */ /* 0x000ea200000e0000 */
[----:B------:R-:W1:Y:S01]  /*0dc0*/  S2UR UR55, SR_CTAID.X ;  /* 0x00000000003779c3 */ /* 0x000e620000002500 */
[----:B------:R-:W-:-:S07]  /*0dd0*/  NOP ;  /* 0x0000000000007918 */ /* 0x000fce0000000000 */
[----:B------:R-:W1:Y:S01]  /*0de0*/  S2UR UR54, SR_CTAID.Y ;  /* 0x00000000003679c3 */ /* 0x000e620000002600 */
[----:B--2---:R-:W-:-:S13]  /*0df0*/  ISETP.NE.AND P0, PT, R0, 0x3, PT ;  /* 0x000000030000780c */ /* 0x004fda0003f05270 */
[----:B-1----:R-:W-:Y:S05]  /*0e00*/  @P0 BRA `(.L_x_15) ;  /* 0x0000000000380947 */ /* 0x002fea0003800000 */
[----:B------:R-:W1:Y:S01]  /*0e10*/  S2UR UR5, SR_CgaCtaId ;  /* 0x00000000000579c3 */ /* 0x000e620000008800 */
        /* <DEDUP_REMOVED lines=8> */
[----:B-1----:R1:W2:Y:S01]  /*0ea0*/  SYNCS.EXCH.64 URZ, [UR5+0x1a0], UR6 ;  /* 0x0001a00605ff75b2 */ /* 0x0022a20008000100 */
[----:B------:R1:W1:Y:S01]  /*0eb0*/  SYNCS.EXCH.64 URZ, [UR5+0x1b0], UR6 ;  /* 0x0001b00605ff75b2 */ /* 0x0002620008000100 */
[----:B------:R1:W1:Y:S01]  /*0ec0*/  SYNCS.EXCH.64 URZ, [UR5+0x1a8], UR6 ;  /* 0x0001a80605ff75b2 */ /* 0x0002620008000100 */
[----:B------:R1:W1:Y:S01]  /*0ed0*/  SYNCS.EXCH.64 URZ, [UR5+0x1b8], UR6 ;  /* 0x0001b80605ff75b2 */ /* 0x0002620008000100 */
[----:B------:R-:W-:Y:S01]  /*0ee0*/  NOP ;  /* 0x0000000000007918 */ /* 0x000fe20000000000 */
.L_x_15:
[----:B------:R-:W-:-:S05]  /*0ef0*/  CS2R.32 R3, SR_CgaSize ;  /* 0x0000000000037805 */ /* 0x000fca0000008a00 */
[----:B------:R-:W-:-:S05]  /*0f00*/  IMAD R3, R3, -0xa0, RZ ;  /* 0xffffff6003037824 */ /* 0x000fca00078e02ff */
[----:B-1----:R-:W-:-:S14]  /*0f10*/  R2UR UR5, R3 ;  /* 0x00000000030572ca */ /* 0x002fdc00000e0000 */
[----:B------:R-:W1:Y:S01]  /*0f20*/  LDCU UR5, c[0x0][UR5+0x2b0] ;  /* 0x00005600050577ac */ /* 0x000e620008000800 */
[----:B------:R-:W-:Y:S01]  /*0f30*/  I2FP.F32.U32 R0, UR55 ;  /* 0x0000003700007c45 */ /* 0x000fe20008201000 */
[----:B------:R-:W-:Y:S01]  /*0f40*/  NOP ;  /* 0x0000000000007918 */ /* 0x000fe20000000000 */
[----:B------:R-:W-:Y:S02]  /*0f50*/  I2FP.F32.U32 R3, UR54 ;  /* 0x0000003600037c45 */ /* 0x000fe40008201000 */
[----:B------:R-:W-:-:S05]  /*0f60*/  CS2R.32 R2, SR_CgaSize ;  /* 0x0000000000027805 */ /* 0x000fca0000008a00 */
[----:B------:R-:W-:-:S05]  /*0f70*/  IMAD R2, R2, -0xa0, RZ ;  /* 0xffffff6002027824 */ /* 0x000fca00078e02ff */
[----:B------:R-:W-:-:S14]  /*0f80*/  R2UR UR4, R2 ;  /* 0x00000000020472ca */ /* 0x000fdc00000e0000 */
[----:B------:R-:W3:Y:S01]  /*0f90*/  LDCU UR4, c[0x0][UR4+0x2b4] ;  /* 0x00005680040477ac */ /* 0x000ee20008000800 */
[----:B------:R-:W2:Y:S01]  /*0fa0*/  S2UR UR36, SR_CTAID.Z ;  /* 0x00000000002479c3 */ /* 0x000ea20000002700 */
[----:B------:R-:W4:Y:S01]  /*0fb0*/  LDCU UR13, c[0x0][0xb24] ;  /* 0x00016480ff0d77ac */ /* 0x000f220008000800 */
[----:B-1----:R-:W-:Y:S01]  /*0fc0*/  FMUL R0, R0, UR5 ;  /* 0x0000000500007c20 */ /* 0x002fe20008400000 */
[----:B------:R-:W-:-:S05]  /*0fd0*/  CS2R.32 R2, SR_CgaSize ;  /* 0x0000000000027805 */ /* 0x000fca0000008a00 */
[----:B------:R-:W-:-:S05]  /*0fe0*/  IMAD R2, R2, -0xa0, RZ ;  /* 0xffffff6002027824 */ /* 0x000fca00078e02ff */
[----:B------:R-:W-:-:S14]  /*0ff0*/  R2UR UR5, R2 ;  /* 0x00000000020572ca */ /* 0x000fdc00000e0000 */
[----:B------:R-:W1:Y:S01]  /*1000*/  LDCU UR5, c[0x0][UR5+0x2a0] ;  /* 0x00005400050577ac */ /* 0x000e620008000800 */
[----:B------:R3:W2:Y:S01]  /*1010*/  F2I.U32.TRUNC.NTZ R2, R0 ;  /* 0x0000000000027305 */ /* 0x0006a2000020f000 */
[----:B----4-:R-:W-:Y:S01]  /*1020*/  UISETP.GE.AND UP0, UPT, UR13, 0x1, UPT ;  /* 0x000000010d00788c */ /* 0x010fe2000bf06270 */
[----:B---3--:R-:W-:Y:S01]  /*1030*/  FMUL R0, R3, UR4 ;  /* 0x0000000403007c20 */ /* 0x008fe20008400000 */
[----:B------:R-:W-:-:S06]  /*1040*/  RPCMOV.32 Rpc.LO, R3 ;  /* 0x0000000300007352 */ /* 0x000fcc0000000000 */
[----:B------:R-:W-:-:S05]  /*1050*/  CS2R.32 R3, SR_CgaSize ;  /* 0x0000000000037805 */ /* 0x000fca0000008a00 */
[----:B------:R-:W-:-:S05]  /*1060*/  IMAD R3, R3, -0xa0, RZ ;  /* 0xffffff6003037824 */ /* 0x000fca00078e02ff */
[----:B------:R-:W-:Y:S02]  /*1070*/  R2UR UR4, R3 ;  /* 0x00000000030472ca */ /* 0x000fe400000e0000 */
[----:B------:R-:W-:-:S12]  /*1080*/  RPCMOV.32 R3, Rpc.LO ;  /* 0x0000000000037353 */ /* 0x000fd80000000000 */
[----:B------:R-:W3:Y:S01]  /*1090*/  LDCU UR4, c[0x0][UR4+0x2a4] ;  /* 0x00005480040477ac */ /* 0x000ee20008000800 */
[----:B--2---:R-:W-:Y:S01]  /*10a0*/  R2UR UR49, R2 ;  /* 0x00000000023172ca */ /* 0x004fe200000e0000 */
[----:B------:R-:W2:-:S12]  /*10b0*/  F2I.U32.TRUNC.NTZ R0, R0 ;  /* 0x0000000000007305 */ /* 0x000e98000020f000 */
[----:B------:R-:W-:-:S04]  /*10c0*/  UIADD3 UR49, UPT, UPT, -UR49, URZ, URZ ;  /* 0x000000ff31317290 */ /* 0x000fc8000fffe1ff */
[----:B-1----:R-:W-:Y:S01]  /*10d0*/  UIMAD UR49, UR5, UR49, UR55 ;  /* 0x00000031053172a4 */ /* 0x002fe2000f8e0237 */
[----:B--2---:R-:W-:-:S13]  /*10e0*/  R2UR UR48, R0 ;  /* 0x00000000003072ca */ /* 0x004fda00000e0000 */
[----:B------:R-:W-:-:S04]  /*10f0*/  UIADD3 UR48, UPT, UPT, -UR48, URZ, URZ ;  /* 0x000000ff30307290 */ /* 0x000fc8000fffe1ff */
[----:B---3--:R-:W-:Y:S01]  /*1100*/  UIMAD UR48, UR4, UR48, UR54 ;  /* 0x00000030043072a4 */ /* 0x008fe2000f8e0236 */
[----:B------:R-:W-:Y:S06]  /*1110*/  BAR.SYNC.DEFER_BLOCKING 0x0 ;  /* 0x0000000000007b1d */ /* 0x000fec0000010000 */
[----:B------:R-:W-:Y:S05]  /*1120*/  BRA.U !UP0, `(.L_x_16) ;  /* 0x0000000108d47547 */ /* 0x000fea000b800000 */
[----:B------:R-:W1:Y:S01]  /*1130*/  LDCU.128 UR4, c[0x0][0xb10] ;  /* 0x00016200ff0477ac */ /* 0x000e620008000c00 */
[----:B------:R-:W2:Y:S01]  /*1140*/  LDCU UR15, c[0x0][0x370] ;  /* 0x00006e00ff0f77ac */ /* 0x000ea20008000800 */
[----:B------:R-:W3:Y:S01]  /*1150*/  LDCU UR14, c[0x0][0x374] ;  /* 0x00006e80ff0e77ac */ /* 0x000ee20008000800 */
[----:B------:R-:W4:Y:S01]  /*1160*/  LDCU UR11, c[0x0][0xb0c] ;  /* 0x00016180ff0b77ac */ /* 0x000f220008000800 */
[----:B------:R-:W4:Y:S01]  /*1170*/  LDCU UR10, c[0x0][0xb20] ;  /* 0x00016400ff0a77ac */ /* 0x000f220008000800 */
[----:B------:R-:W4:Y:S01]  /*1180*/  LDCU.64 UR8, c[0x0][0xb28] ;  /* 0x00016500ff0877ac */ /* 0x000f220008000a00 */
[----:B-1----:R-:W-:Y:S02]  /*1190*/  UISETP.NE.AND UP0, UPT, UR6, 0x1, UPT ;  /* 0x000000010600788c */ /* 0x002fe4000bf05270 */
[----:B---3--:R-:W-:Y:S02]  /*11a0*/  UIMAD.WIDE.U32 UR18, UR14, UR7, URZ ;  /* 0x000000070e1272a5 */ /* 0x008fe4000f8e00ff */
[----:B--2---:R-:W-:-:S02]  /*11b0*/  UIMAD.WIDE.U32 UR16, UR15, UR4, URZ ;  /* 0x000000040f1072a5 */ /* 0x004fc4000f8e00ff */
[----:B----4-:R-:W-:Y:S02]  /*11c0*/  UISETP.NE.AND UP1, UPT, UR11, 0x1, UPT ;  /* 0x000000010b00788c */ /* 0x010fe4000bf25270 */
[----:B------:R-:W-:Y:S02]  /*11d0*/  UIMAD.WIDE.U32 UR20, UR54, UR7, URZ ;  /* 0x00000007361472a5 */ /* 0x000fe4000f8e00ff */
[----:B------:R-:W-:Y:S01]  /*11e0*/  UISETP.NE.AND UP4, UPT, UR13, 0x1, UPT ;  /* 0x000000010d00788c */ /* 0x000fe2000bf85270 */
[----:B------:R-:W-:Y:S01]  /*11f0*/  UMOV UR7, UR19 ;  /* 0x0000001300077c82 */ /* 0x000fe20008000000 */
[----:B------:R-:W-:Y:S01]  /*1200*/  UMOV UR16, UR17 ;  /* 0x0000001100107c82 */ /* 0x000fe20008000000 */
[----:B------:R-:W-:Y:S02]  /*1210*/  @UP0 USHF.R.U32.HI UR14, URZ, UR10, UR7 ;  /* 0x0000000aff0e0299 */ /* 0x000fe40008011607 */
[----:B------:R-:W-:Y:S02]  /*1220*/  UIMAD.WIDE.U32 UR18, UR55, UR4, URZ ;  /* 0x00000004371272a5 */ /* 0x000fe4000f8e00ff */
[----:B------:R-:W-:-:S02]  /*1230*/  @UP1 USHF.R.U32.HI UR15, URZ, UR5, UR16 ;  /* 0x00000005ff0f1299 */ /* 0x000fc40008011610 */
[----:B------:R-:W-:Y:S02]  /*1240*/  UIMAD.WIDE.U32 UR16, UR14, UR8, URZ ;  /* 0x000000080e1072a5 */ /* 0x000fe4000f8e00ff */
[----:B------:R-:W-:Y:S01]  /*1250*/  UIMAD.WIDE.U32 UR22, UR15, UR8, URZ ;  /* 0x000000080f1672a5 */ /* 0x000fe2000f8e00ff */
[----:B------:R-:W-:Y:S01]  /*1260*/  UMOV UR20, UR21 ;  /* 0x0000001500147c82 */ /* 0x000fe20008000000 */
[----:B------:R-:W-:Y:S01]  /*1270*/  UMOV UR18, UR19 ;  /* 0x0000001300127c82 */ /* 0x000fe20008000000 */
[----:B------:R-:W-:Y:S02]  /*1280*/  USHF.R.U32.HI UR20, URZ, UR10, UR20 ;  /* 0x0000000aff147299 */ /* 0x000fe40008011614 */
[----:B------:R-:W-:Y:S02]  /*1290*/  UMOV UR16, UR17 ;  /* 0x0000001100107c82 */ /* 0x000fe40008000000 */
[----:B------:R-:W-:Y:S01]  /*12a0*/  UMOV UR22, UR23 ;  /* 0x0000001700167c82 */ /* 0x000fe20008000000 */
[----:B------:R-:W-:-:S02]  /*12b0*/  @UP4 USHF.R.U32.HI UR14, URZ, UR9, UR16 ;  /* 0x00000009ff0e4299 */ /* 0x000fc40008011610 */
[----:B------:R-:W-:Y:S02]  /*12c0*/  USHF.R.U32.HI UR18, URZ, UR5, UR18 ;  /* 0x00000005ff127299 */ /* 0x000fe40008011612 */
[----:B------:R-:W-:Y:S02]  /*12d0*/  USEL UR20, UR54, UR20, !UP0 ;  /* 0x0000001436147287 */ /* 0x000fe4000c000000 */
[----:B------:R-:W-:Y:S02]  /*12e0*/  @UP4 USHF.R.U32.HI UR15, URZ, UR9, UR22 ;  /* 0x00000009ff0f4299 */ /* 0x000fe40008011616 */
[----:B------:R-:W-:Y:S02]  /*12f0*/  UIMAD UR14, UR14, UR13, URZ ;  /* 0x0000000d0e0e72a4 */ /* 0x000fe4000f8e02ff */
[----:B------:R-:W-:Y:S02]  /*1300*/  USEL UR18, UR55, UR18, !UP1 ;  /* 0x0000001237127287 */ /* 0x000fe4000c800000 */
[----:B------:R-:W-:-:S02]  /*1310*/  UIMAD UR4, UR15, UR13, URZ ;  /* 0x0000000d0f0472a4 */ /* 0x000fc4000f8e02ff */
[----:B------:R-:W-:Y:S02]  /*1320*/  UISETP.GE.AND UP0, UPT, UR20, UR14, UPT ;  /* 0x0000000e1400728c */ /* 0x000fe4000bf06270 */
[----:B------:R-:W-:Y:S02]  /*1330*/  UIMAD.WIDE.U32 UR22, UR20, UR8, URZ ;  /* 0x00000008141672a5 */ /* 0x000fe4000f8e00ff */
[----:B------:R-:W-:Y:S02]  /*1340*/  UISETP.GE.OR UP0, UPT, UR18, UR4, UP0 ;  /* 0x000000041200728c */ /* 0x000fe40008706670 */
[----:B------:R-:W-:Y:S02]  /*1350*/  UIMAD.WIDE.U32 UR16, UR18, UR8, URZ ;  /* 0x00000008121072a5 */ /* 0x000fe4000f8e00ff */
[----:B------:R-:W-:Y:S01]  /*1360*/  UIADD3 UR5, UPT, UPT, -UR20, URZ, URZ ;  /* 0x000000ff14057290 */ /* 0x000fe2000fffe1ff */
[----:B------:R-:W-:Y:S01]  /*1370*/  UMOV UR4, UR23 ;  /* 0x0000001700047c82 */ /* 0x000fe20008000000 */
[----:B------:R-:W-:-:S02]  /*1380*/  UIADD3 UR7, UPT, UPT, -UR18, URZ, URZ ;  /* 0x000000ff12077290 */ /* 0x000fc4000fffe1ff */
[----:B------:R-:W-:-:S03]  /*1390*/  USHF.R.U32.HI UR4, URZ, UR9, UR4 ;  /* 0x00000009ff047299 */ /* 0x000fc60008011604 */
[----:B------:R-:W-:Y:S01]  /*13a0*/  @!UP0 UMOV UR16, UR17 ;  /* 0x0000001100108c82 */ /* 0x000fe20008000000 */
[----:B------:R-:W-:Y:S02]  /*13b0*/  UIMAD UR5, UR6, UR5, UR54 ;  /* 0x00000005060572a4 */ /* 0x000fe4000f8e0236 */
[----:B------:R-:W-:Y:S02]  /*13c0*/  USEL UR4, UR20, UR4, !UP4 ;  /* 0x0000000414047287 */ /* 0x000fe4000e000000 */
[----:B------:R-:W-:Y:S02]  /*13d0*/  @!UP0 USHF.R.U32.HI UR9, URZ, UR9, UR16 ;  /* 0x00000009ff098299 */ /* 0x000fe40008011610 */
[----:B------:R-:W-:Y:S02]  /*13e0*/  UIADD3 UR8, UPT, UPT, -UR4, URZ, URZ ;  /* 0x000000ff04087290 */ /* 0x000fe4000fffe1ff */
[----:B------:R-:W-:Y:S02]  /*13f0*/  @!UP0 USEL UR9, UR18, UR9, !UP4 ;  /* 0x0000000912098287 */ /* 0x000fe4000e000000 */
[----:B------:R-:W-:-:S02]  /*1400*/  UIMAD UR8, UR13, UR8, UR20 ;  /* 0x000000080d0872a4 */ /* 0x000fc4000f8e0214 */
[----:B------:R-:W-:Y:S02]  /*1410*/  @!UP0 UIADD3 UR4, UPT, UPT, UR4, -UR9, URZ ;  /* 0x8000000904048290 */ /* 0x000fe4000fffe0ff */
[----:B------:R-:W-:Y:S02]  /*1420*/  @!UP0 UIMAD UR8, UR8, UR15, UR9 ;  /* 0x0000000f080882a4 */ /* 0x000fe4000f8e0209 */
[----:B------:R-:W-:Y:S02]  /*1430*/  @!UP0 UIMAD UR20, UR4, UR13, UR18 ;  /* 0x0000000d041482a4 */ /* 0x000fe4000f8e0212 */
[----:B------:R-:W-:Y:S02]  /*1440*/  UIMAD UR7, UR11, UR7, UR55 ;  /* 0x000000070b0772a4 */ /* 0x000fe4000f8e0237 */
[----:B------:R-:W-:Y:S01]  /*1450*/  UIMAD UR54, UR20, UR6, UR5 ;  /* 0x00000006143672a4 */ /* 0x000fe2000f8e0205 */
[----:B------:R-:W-:Y:S02]  /*1460*/  @!UP0 UMOV UR18, UR8 ;  /* 0x0000000800128c82 */ /* 0x000fe40008000000 */
[----:B------:R-:W-:-:S12]  /*1470*/  UIMAD UR55, UR18, UR11, UR7 ;  /* 0x0000000b123772a4 */ /* 0x000fd8000f8e0207 */
.L_x_16:
[----:B------:R-:W1:Y:S01]  /*1480*/  LDCU UR4, c[0x0][0xb30] ;  /* 0x00016600ff0477ac */ /* 0x000e620008000800 */
[----:B------:R-:W2:Y:S01]  /*1490*/  S2UR UR7, SR_CgaCtaId ;  /* 0x00000000000779c3 */ /* 0x000ea20000008800 */
[----:B-1----:R-:W-:-:S09]  /*14a0*/  UISETP.NE.AND UP0, UPT, UR4, 0x1, UPT ;  /* 0x000000010400788c */ /* 0x002fd2000bf05270 */
[----:B--2---:R-:W-:Y:S05]  /*14b0*/  BRA.U UP0, `(.L_x_17) ;  /* 0x0000000100447547 */ /* 0x004fea000b800000 */
[----:B------:R-:W1:Y:S01]  /*14c0*/  LDCU.128 UR8, c[0x0][0xb10] ;  /* 0x00016200ff0877ac */ /* 0x000e620008000c00 */
[----:B------:R-:W2:Y:S01]  /*14d0*/  LDCU UR5, c[0x0][0xb0c] ;  /* 0x00016180ff0577ac */ /* 0x000ea20008000800 */
[----:B------:R-:W3:Y:S01]  /*14e0*/  LDCU UR4, c[0x0][0xb20] ;  /* 0x00016400ff0477ac */ /* 0x000ee20008000800 */
[----:B-1----:R-:W-:Y:S02]  /*14f0*/  UIMAD.WIDE.U32 UR16, UR55, UR8, URZ ;  /* 0x00000008371072a5 */ /* 0x002fe4000f8e00ff */
[----:B------:R-:W-:Y:S02]  /*1500*/  UIMAD.WIDE.U32 UR14, UR54, UR11, URZ ;  /* 0x0000000b360e72a5 */ /* 0x000fe4000f8e00ff */
[----:B--2---:R-:W-:Y:S02]  /*1510*/  UISETP.NE.AND UP1, UPT, UR5, 0x1, UPT ;  /* 0x000000010500788c */ /* 0x004fe4000bf25270 */
[----:B------:R-:W-:Y:S01]  /*1520*/  UISETP.NE.AND UP0, UPT, UR10, 0x1, UPT ;  /* 0x000000010a00788c */ /* 0x000fe2000bf05270 */
[----:B------:R-:W-:-:S02]  /*1530*/  UMOV UR6, UR17 ;  /* 0x0000001100067c82 */ /* 0x000fc40008000000 */
[----:B------:R-:W-:Y:S01]  /*1540*/  UMOV UR14, UR15 ;  /* 0x0000000f000e7c82 */ /* 0x000fe20008000000 */
[----:B------:R-:W-:Y:S02]  /*1550*/  USHF.R.U32.HI UR6, URZ, UR9, UR6 ;  /* 0x00000009ff067299 */ /* 0x000fe40008011606 */
[----:B---3--:R-:W-:Y:S02]  /*1560*/  USHF.R.U32.HI UR4, URZ, UR4, UR14 ;  /* 0x00000004ff047299 */ /* 0x008fe4000801160e */
[----:B------:R-:W-:Y:S02]  /*1570*/  USEL UR6, UR55, UR6, !UP1 ;  /* 0x0000000637067287 */ /* 0x000fe4000c800000 */
[----:B------:R-:W-:-:S04]  /*1580*/  USEL UR4, UR54, UR4, !UP0 ;  /* 0x0000000436047287 */ /* 0x000fc8000c000000 */
[----:B------:R-:W-:Y:S02]  /*1590*/  UIADD3 UR8, UPT, UPT, UR6, -UR4, URZ ;  /* 0x8000000406087290 */ /* 0x000fe4000fffe0ff */
[----:B------:R-:W-:Y:S02]  /*15a0*/  UIADD3 UR4, UPT, UPT, -UR6, UR4, URZ ;  /* 0x0000000406047290 */ /* 0x000fe4000fffe1ff */
[----:B------:R-:W-:Y:S02]  /*15b0*/  UIMAD UR54, UR8, UR10, UR54 ;  /* 0x0000000a083672a4 */ /* 0x000fe4000f8e0236 */
[----:B------:R-:W-:-:S12]  /*15c0*/  UIMAD UR55, UR4, UR5, UR55 ;  /* 0x00000005043772a4 */ /* 0x000fd8000f8e0237 */
.L_x_17:
[----:B------:R-:W-:Y:S01]  /*15d0*/  BAR.SYNC.DEFER_BLOCKING 0x0 ;  /* 0x0000000000007b1d */ /* 0x000fe20000010000 */
[----:B------:R-:W-:Y:S01]  /*15e0*/  UISETP.NE.AND UP0, UPT, UR12, 0x2, UPT ;  /* 0x000000020c00788c */ /* 0x000fe2000bf05270 */
[----:B------:R-:W-:Y:S02]  /*15f0*/  ISETP.NE.OR P3, PT, R4, 0x2, !P3 ;  /* 0x000000020400780c */ /* 0x000fe40005f65670 */
[----:B------:R-:W-:Y:S02]  /*1600*/  LOP3.LUT R14, R6, 0x1f, RZ, 0xc0, !PT ;  /* 0x0000001f060e7812 */ /* 0x000fe400078ec0ff */
[----:B------:R-:W1:Y:S04]  /*1610*/  LDCU UR13, c[0x0][0xb24] ;  /* 0x00016480ff0d77ac */ /* 0x000e680008000800 */
[----:B------:R-:W-:Y:S05]  /*1620*/  BRA.U UP0, `(.L_x_18) ;  /* 0x0000001900607547 */ /* 0x000fea000b800000 */
[----:B------:R-:W2:Y:S01]  /*1630*/  LDCU UR25, c[0x0][0x38c] ;  /* 0x00007180ff1977ac */ /* 0x000ea20008000800 */
[----:B------:R-:W-:Y:S01]  /*1640*/  PLOP3.LUT P1, PT, PT, PT, UP3, 0x80, 0x8 ;  /* 0x000000000008781c */ /* 0x000fe20003f2f038 */
[----:B------:R-:W-:Y:S01]  /*1650*/  HFMA2 R12, -RZ, RZ, 0, 0 ;  /* 0x00000000ff0c7431 */ /* 0x000fe200000001ff */
[----:B------:R-:W-:Y:S01]  /*1660*/  ISETP.EQ.OR P2, PT, R14, RZ, P3 ;  /* 0x000000ff0e00720c */ /* 0x000fe20001f42670 */
[----:B------:R-:W-:Y:S01]  /*1670*/  IMAD.MOV.U32 R0, RZ, RZ, 0x1 ;  /* 0x00000001ff007424 */ /* 0x000fe200078e00ff */
[----:B------:R-:W-:Y:S01]  /*1680*/  PLOP3.LUT P1, PT, P1, PT, PT, 0x8, 0x80 ;  /* 0x000000000080781c */ /* 0x000fe20000f2e170 */
[----:B------:R-:W-:Y:S01]  /*1690*/  IMAD.MOV.U32 R9, RZ, RZ, RZ ;  /* 0x000000ffff097224 */ /* 0x000fe200078e00ff */
[----:B------:R-:W-:Y:S01]  /*16a0*/  MOV R11, 0x1 ;  /* 0x00000001000b7802 */ /* 0x000fe20000000f00 */
[----:B------:R-:W-:Y:S01]  /*16b0*/  IMAD.MOV.U32 R10, RZ, RZ, RZ ;  /* 0x000000ffff0a7224 */ /* 0x000fe200078e00ff */
[----:B------:R-:W3:Y:S01]  /*16c0*/  LDCU UR15, c[0x0][0x370] ;  /* 0x00006e00ff0f77ac */ /* 0x000ee20008000800 */
[----:B------:R-:W4:Y:S01]  /*16d0*/  LDCU.64 UR28, c[0x0][0x348] ;  /* 0x00006900ff1c77ac */ /* 0x000f220008000a00 */
[----:B------:R-:W1:Y:S01]  /*16e0*/  LDCU UR14, c[0x0][0x374] ;  /* 0x00006e80ff0e77ac */ /* 0x000e620008000800 */
[----:B--2---:R-:W-:Y:S01]  /*16f0*/  UIADD3 UR4, UPT, UPT, UR25, 0xf, URZ ;  /* 0x0000000f19047890 */ /* 0x004fe2000fffe0ff */
[----:B------:R-:W-:-:S03]  /*1700*/  UMOV UR23, URZ ;  /* 0x000000ff00177c82 */ /* 0x000fc60008000000 */
[----:B------:R-:W-:-:S04]  /*1710*/  USHF.R.S32.HI UR27, URZ, 0x1f, UR4 ;  /* 0x0000001fff1b7899 */ /* 0x000fc80008011404 */
[----:B------:R-:W-:Y:S02]  /*1720*/  ULEA.HI UR27, UR27, UR4, URZ, 0x4 ;  /* 0x000000041b1b7291 */ /* 0x000fe4000f8f20ff */
[----:B------:R-:W-:Y:S02]  /*1730*/  UIADD3 UR4, UPT, UPT, UR25, -0x1, URZ ;  /* 0xffffffff19047890 */ /* 0x000fe4000fffe0ff */
[----:B------:R-:W-:Y:S02]  /*1740*/  USHF.R.S32.HI UR27, URZ, 0x4, UR27 ;  /* 0x00000004ff1b7899 */ /* 0x000fe4000801141b */
[----:B------:R-:W-:Y:S02]  /*1750*/  UISETP.GE.U32.AND UP1, UPT, UR4, -0x1f, UPT ;  /* 0xffffffe10400788c */ /* 0x000fe4000bf26070 */
[----:B------:R-:W-:Y:S02]  /*1760*/  UISETP.LT.U32.AND UP0, UPT, UR27, 0x11, UPT ;  /* 0x000000111b00788c */ /* 0x000fe4000bf01070 */
[----:B------:R-:W-:-:S02]  /*1770*/  UIADD3 UR25, UPT, UPT, UR25, 0x1e, URZ ;  /* 0x0000001e19197890 */ /* 0x000fc4000fffe0ff */
[----:B------:R-:W-:-:S04]  /*1780*/  USEL UR26, UR27, 0x11, UP0 ;  /* 0x000000111b1a7887 */ /* 0x000fc80008000000 */
[----:B------:R-:W-:Y:S02]  /*1790*/  UIADD3 UR6, UPT, UPT, UR26, -0x1, URZ ;  /* 0xffffffff1a067890 */ /* 0x000fe4000fffe0ff */
[----:B------:R-:W-:Y:S02]  /*17a0*/  @UP1 UIADD3 UR6, UPT, UPT, UR26, URZ, URZ ;  /* 0x000000ff1a061290 */ /* 0x000fe4000fffe0ff */
[----:B------:R-:W-:Y:S02]  /*17b0*/  UIADD3 UR24, UPT, UPT, UR27, -UR26, URZ ;  /* 0x8000001a1b187290 */ /* 0x000fe4000fffe0ff */
[----:B-1-34-:R-:W-:-:S12]  /*17c0*/  UIADD3 UR6, UPT, UPT, UR6, 0x1, URZ ;  /* 0x0000000106067890 */ /* 0x01afd8000fffe0ff */
.L_x_36:
[----:B------:R-:W-:Y:S01]  /*17d0*/  UISETP.NE.AND UP0, UPT, UR7, URZ, UPT ;  /* 0x000000ff0700728c */ /* 0x000fe2000bf05270 */
[----:B------:R-:W1:Y:S08]  /*17e0*/  S2UR UR7, SR_CgaCtaId ;  /* 0x00000000000779c3 */ /* 0x000e700000008800 */
[----:B------:R-:W-:Y:S05]  /*17f0*/  BRA.U UP0, `(.L_x_19) ;  /* 0x0000000100347547 */ /* 0x000fea000b800000 */
[----:B------:R-:W2:Y:S01]  /*1800*/  S2R R2, SR_CgaCtaId ;  /* 0x0000000000027919 */ /* 0x000ea20000008800 */
[----:B------:R-:W-:-:S04]  /*1810*/  MOV R3, 0x400 ;  /* 0x0000040000037802 */ /* 0x000fc80000000f00 */
[----:B--2---:R-:W-:Y:S02]  /*1820*/  LEA R2, R2, R3, 0x18 ;  /* 0x0000000302027211 */ /* 0x004fe400078ec0ff */
[----:B------:R-:W-:-:S03]  /*1830*/  SHF.L.U32 R3, R11, 0x1f, RZ ;  /* 0x0000001f0b037819 */ /* 0x000fc600000006ff */
[----:B------:R-:W-:-:S04]  /*1840*/  IMAD R2, R10, 0x8, R2 ;  /* 0x000000080a027824 */ /* 0x000fc800078e0202 */
[----:B------:R-:W2:Y:S02]  /*1850*/  SYNCS.PHASECHK.TRANS64.TRYWAIT P0, [R2+URZ+0x1b0], R3 ;  /* 0x0001b003020075a7 */ /* 0x000ea400080011ff */
[----:B--2---:R-:W-:Y:S05]  /*1860*/  @!P0 BRA `(.L_x_20) ;  /* 0x00000090003c8947 */ /* 0x004fea0003800000 */
.L_x_130:
[----:B------:R2:W-:Y:S02]  /*1870*/  SYNCS.ARRIVE.TRANS64.A1T0 RZ, [R2+URZ+0x1a0], RZ ;  /* 0x0001a0ff02ff79a7 */ /* 0x0005e400081000ff */
[----:B--2---:R-:W-:-:S05]  /*1880*/  VIADD R2, R10, 0x1 ;  /* 0x000000010a027836 */ /* 0x004fca0000000000 */
[----:B------:R-:W-:-:S04]  /*1890*/  ISETP.NE.AND P0, PT, R2, 0x2, PT ;  /* 0x000000020200780c */ /* 0x000fc80003f05270 */
[----:B------:R-:W-:Y:S02]  /*18a0*/  SEL R3, RZ, 0x1, P0 ;  /* 0x00000001ff037807 */ /* 0x000fe40000000000 */
[----:B------:R-:W-:Y:S02]  /*18b0*/  SEL R10, R2, RZ, P0 ;  /* 0x000000ff020a7207 */ /* 0x000fe40000000000 */
[----:B------:R-:W-:-:S07]  /*18c0*/  LOP3.LUT R11, R11, R3, RZ, 0x3c, !PT ;  /* 0x000000030b0b7212 */ /* 0x000fce00078e3cff */
.L_x_19:
[----:B------:R-:W-:Y:S01]  /*18d0*/  UMOV UR4, 0x400 ;  /* 0x0000040000047882 */ /* 0x000fe20000000000 */
[----:B------:R-:W-:Y:S01]  /*18e0*/  SHF.L.U32 R2, R0, 0x1f, RZ ;  /* 0x0000001f00027819 */ /* 0x000fe200000006ff */
[----:B-1----:R-:W-:Y:S02]  /*18f0*/  ULEA UR4, UR7, UR4, 0x18 ;  /* 0x0000000407047291 */ /* 0x002fe4000f8ec0ff */
[----:B------:R-:W-:Y:S02]  /*1900*/  UISETP.GE.U32.AND UP0, UPT, UR25, 0x1f, UPT ;  /* 0x0000001f1900788c */ /* 0x000fe4000bf06070 */
[----:B------:R-:W-:Y:S02]  /*1910*/  ULEA UR5, UR23, UR4, 0x3 ;  /* 0x0000000417057291 */ /* 0x000fe4000f8e18ff */
[----:B------:R-:W-:Y:S02]  /*1920*/  USHF.L.U32 UR35, UR55, 0x6, URZ ;  /* 0x0000000637237899 */ /* 0x000fe400080006ff */
[----:B------:R-:W-:Y:S01]  /*1930*/  UIMAD UR11, UR54, 0xf0, URZ ;  /* 0x000000f0360b78a4 */ /* 0x000fe2000f8e02ff */
[----:B------:R-:W-:-:S04]  /*1940*/  UMOV UR30, URZ ;  /* 0x000000ff001e7c82 */ /* 0x000fc80008000000 */
[----:B------:R1:W2:Y:S01]  /*1950*/  SYNCS.PHASECHK.TRANS64.TRYWAIT P0, [UR5+0x88], R2 ;  /* 0x00008802ff0075a7 */ /* 0x0002a20008001105 */
[----:B------:R-:W-:Y:S06]  /*1960*/  BRA.U !UP0, `(.L_x_21) ;  /* 0x0000000108a87547 */ /* 0x000fec000b800000 */
[----:B------:R-:W-:Y:S01]  /*1970*/  UMOV UR16, URZ ;  /* 0x000000ff00107c82 */ /* 0x000fe20008000000 */
[----:B------:R-:W-:-:S05]  /*1980*/  UMOV UR5, UR23 ;  /* 0x0000001700057c82 */ /* 0x000fca0008000000 */
.L_x_26:
[----:B--2---:R-:W-:Y:S01]  /*1990*/  @!P3 MOV R3, 0x2600 ;  /* 0x000026000003b802 */ /* 0x004fe20000000f00 */
[----:B------:R-:W-:Y:S01]  /*19a0*/  ULEA UR33, UR5, UR4, 0x3 ;  /* 0x0000000405217291 */ /* 0x000fe2000f8e18ff */
[----:B--234-:R-:W-:Y:S11]  /*19b0*/  @P0 BRA `(.L_x_22) ;  /* 0x00000000000c0947 */ /* 0x01cff60003800000 */
[----:B-1----:R-:W-:Y:S04]  /*19c0*/  SHF.L.U32 R2, R0, 0x1f, RZ ;  /* 0x0000001f00027819 */ /* 0x002fe800000006ff */
[----:B------:R-:W1:Y:S02]  /*19d0*/  SYNCS.PHASECHK.TRANS64.TRYWAIT P0, [UR33+0x88], R2 ;  /* 0x00008802ff0075a7 */ /* 0x000e640008001121 */
[----:B-1----:R-:W-:Y:S05]  /*19e0*/  @!P0 BRA `(.L_x_23) ;  /* 0x0000008c00f08947 */ /* 0x002fea0003800000 */
.L_x_22:
[----:B------:R2:W-:Y:S01]  /*19f0*/  @!P3 SYNCS.ARRIVE.TRANS64 RZ, [UR33], R3 ;  /* 0x00000003ffffb9a7 */ /* 0x0005e20008000021 */
[----:B------:R-:W-:Y:S04]  /*1a00*/  BSSY.RECONVERGENT B0, `(.L_x_24) ;  /* 0x0000003000007945 */ /* 0x000fe80003800200 */
[----:B------:R-:W-:Y:S05]  /*1a10*/  @P2 BRA `(.L_x_25) ;  /* 0x0000000000042947 */ /* 0x000fea0003800000 */
[----:B------:R-:W-:Y:S05]  /*1a20*/  BPT.TRAP 0x1 ;  /* 0x000000040000795c */ /* 0x000fea0000300000 */
.L_x_25:
[----:B------:R-:W-:Y:S05]  /*1a30*/  BSYNC.RECONVERGENT B0 ;  /* 0x0000000000007941 */ /* 0x000fea0003800200 */
.L_x_24:
[----:B------:R-:W-:Y:S02]  /*1a40*/  UIADD3 UR23, UPT, UPT, UR5, 0x1, URZ ;  /* 0x0000000105177890 */ /* 0x000fe4000fffe0ff */
[----:B------:R-:W-:Y:S02]  /*1a50*/  UIADD3 UR18, UP1, UPT, UR28, 0x80, URZ ;  /* 0x000000801c127890 */ /* 0x000fe4000ff3e0ff */
[----:B------:R-:W-:Y:S02]  /*1a60*/  UISETP.NE.AND UP0, UPT, UR23, 0x11, UPT ;  /* 0x000000111700788c */ /* 0x000fe4000bf05270 */
[----:B------:R-:W-:Y:S02]  /*1a70*/  ULEA UR32, UR5, UR4, 0xb ;  /* 0x0000000405207291 */ /* 0x000fe4000f8e58ff */
[----:B------:R-:W-:Y:S02]  /*1a80*/  USEL UR9, URZ, 0x1, UP0 ;  /* 0x00000001ff097887 */ /* 0x000fe40008000000 */
[----:B------:R-:W-:Y:S02]  /*1a90*/  USEL UR23, UR23, URZ, UP0 ;  /* 0x000000ff17177287 */ /* 0x000fe40008000000 */
[----:B------:R-:W-:Y:S02]  /*1aa0*/  USHF.L.U32 UR34, UR16, 0x4, URZ ;  /* 0x0000000410227899 */ /* 0x000fe400080006ff */
[----:B------:R-:W-:Y:S01]  /*1ab0*/  ULEA UR8, UR23, UR4, 0x3 ;  /* 0x0000000417087291 */ /* 0x000fe2000f8e18ff */
[----:B------:R-:W-:Y:S01]  /*1ac0*/  LOP3.LUT R0, R0, UR9, RZ, 0x3c, !PT ;  /* 0x0000000900007c12 */ /* 0x000fe2000f8e3cff */
[----:B------:R-:W-:Y:S02]  /*1ad0*/  UIADD3.X UR19, UPT, UPT, URZ, UR29, URZ, UP1, !UPT ;  /* 0x0000001dff137290 */ /* 0x000fe40008ffe4ff */
[----:B------:R-:W-:Y:S01]  /*1ae0*/  UIADD3 UR32, UPT, UPT, UR32, 0xf300, URZ ;  /* 0x0000f30020207890 */ /* 0x000fe2000fffe0ff */
[----:B-1----:R-:W-:Y:S01]  /*1af0*/  SHF.L.U32 R2, R0, 0x1f, RZ ;  /* 0x0000001f00027819 */ /* 0x002fe200000006ff */
[----:B------:R-:W-:Y:S02]  /*1b00*/  UIADD3 UR30, UP0, UPT, UR28, 0x180, URZ ;  /* 0x000001801c1e7890 */ /* 0x000fe4000ff1e0ff */
[----:B------:R-:W-:Y:S01]  /*1b10*/  UIADD3 UR16, UPT, UPT, UR16, 0x1, URZ ;  /* 0x0000000110107890 */ /* 0x000fe2000fffe0ff */
[----:B------:R3:W4:Y:S01]  /*1b20*/  SYNCS.PHASECHK.TRANS64.TRYWAIT P0, [UR8+0x88], R2 ;  /* 0x00008802ff0075a7 */ /* 0x0007220008001108 */
[----:B------:R-:W-:Y:S01]  /*1b30*/  UIMAD UR8, UR5, 0x1e00, UR4 ;  /* 0x00001e00050878a4 */ /* 0x000fe2000f8e0204 */
[----:B------:R-:W-:Y:S01]  /*1b40*/  UMOV UR38, 0x0 ;  /* 0x0000000000267882 */ /* 0x000fe20000000000 */
[----:B------:R-:W-:Y:S02]  /*1b50*/  UMOV UR39, 0x10000000 ;  /* 0x1000000000277882 */ /* 0x000fe40000000000 */
[----:B------:R-:W-:Y:S01]  /*1b60*/  UIADD3 UR8, UPT, UPT, UR8, 0x17b00, URZ ;  /* 0x00017b0008087890 */ /* 0x000fe2000fffe0ff */
[----:B------:R-:W-:Y:S01]  /*1b70*/  UTMALDG.3D [UR32], [UR18], desc[UR38] ;  /* 0x00002620120075b4 */ /* 0x000fe20008011000 */
[----:B------:R-:W-:Y:S01]  /*1b80*/  UIADD3.X UR31, UPT, UPT, URZ, UR29, URZ, UP0, !UPT ;  /* 0x0000001dff1f7290 */ /* 0x000fe200087fe4ff */
[----:B------:R-:W-:Y:S01]  /*1b90*/  UMOV UR12, UR36 ;  /* 0x00000024000c7c82 */ /* 0x000fe20008000000 */
[----:B------:R-:W-:Y:S01]  /*1ba0*/  UMOV UR9, UR33 ;  /* 0x0000002100097c82 */ /* 0x000fe20008000000 */
[----:B------:R-:W-:Y:S01]  /*1bb0*/  UMOV UR10, UR34 ;  /* 0x00000022000a7c82 */ /* 0x000fe20008000000 */
[----:B------:R-:W-:Y:S01]  /*1bc0*/  UISETP.NE.AND UP0, UPT, UR16, UR6, UPT ;  /* 0x000000061000728c */ /* 0x000fe2000bf05270 */
[----:B------:R-:W-:Y:S04]  /*1bd0*/  UMOV UR5, UR23 ;  /* 0x0000001700057c82 */ /* 0x000fe80008000000 */
[----:B------:R1:W-:Y:S02]  /*1be0*/  UTMALDG.3D [UR8], [UR30], desc[UR38] ;  /* 0x000026081e0075b4 */ /* 0x0003e40008011000 */
[----:B-1----:R-:W-:Y:S02]  /*1bf0*/  UMOV UR30, UR6 ;  /* 0x00000006001e7c82 */ /* 0x002fe40008000000 */
[----:B------:R-:W-:Y:S05]  /*1c00*/  BRA.U UP0, `(.L_x_26) ;  /* 0xfffffffd00607547 */ /* 0x000fea000b83ffff */
.L_x_21:
[----:B------:R-:W-:Y:S01]  /*1c10*/  ULEA UR5, UR23, UR4, 0x3 ;  /* 0x0000000417057291 */ /* 0x000fe2000f8e18ff */
[----:B-1-3--:R-:W-:Y:S01]  /*1c20*/  SHF.L.U32 R2, R0, 0x1f, RZ ;  /* 0x0000001f00027819 */ /* 0x00afe200000006ff */
[----:B------:R-:W-:Y:S01]  /*1c30*/  @!P1 SYNCS.ARRIVE.TRANS64.A1T0 RZ, [UR4+0x138], RZ ;  /* 0x000138ffffff99a7 */ /* 0x000fe20008100004 */
[----:B------:R-:W-:-:S06]  /*1c40*/  UISETP.GT.AND UP0, UPT, UR27, UR26, UPT ;  /* 0x0000001a1b00728c */ /* 0x000fcc000bf04270 */
[----:B--2-4-:R1:W2:Y:S03]  /*1c50*/  SYNCS.PHASECHK.TRANS64.TRYWAIT P0, [UR5+0x88], R2 ;  /* 0x00008802ff0075a7 */ /* 0x0142a60008001105 */
[----:B------:R-:W-:Y:S05]  /*1c60*/  BRA.U !UP0, `(.L_x_27) ;  /* 0x0000000108ac7547 */ /* 0x000fea000b800000 */
[----:B------:R-:W-:Y:S01]  /*1c70*/  UIADD3 UR31, UPT, UPT, UR24, UR30, URZ ;  /* 0x0000001e181f7290 */ /* 0x000fe2000fffe0ff */
[----:B------:R-:W-:-:S11]  /*1c80*/  UMOV UR5, UR23 ;  /* 0x0000001700057c82 */ /* 0x000fd60008000000 */
.L_x_32:
[----:B--2---:R-:W-:Y:S01]  /*1c90*/  @!P3 MOV R3, 0x2600 ;  /* 0x000026000003b802 */ /* 0x004fe20000000f00 */
[----:B---3--:R-:W-:Y:S01]  /*1ca0*/  ULEA UR17, UR5, UR4, 0x3 ;  /* 0x0000000405117291 */ /* 0x008fe2000f8e18ff */
[----:B--2-4-:R-:W-:Y:S11]  /*1cb0*/  @P0 BRA `(.L_x_28) ;  /* 0x00000000000c0947 */ /* 0x014ff60003800000 */
[----:B-1----:R-:W-:Y:S04]  /*1cc0*/  SHF.L.U32 R2, R0, 0x1f, RZ ;  /* 0x0000001f00027819 */ /* 0x002fe800000006ff */
[----:B------:R-:W1:Y:S02]  /*1cd0*/  SYNCS.PHASECHK.TRANS64.TRYWAIT P0, [UR17+0x88], R2 ;  /* 0x00008802ff0075a7 */ /* 0x000e640008001111 */
[----:B-1----:R-:W-:Y:S05]  /*1ce0*/  @!P0 BRA `(.L_x_29) ;  /* 0x0000008c00488947 */ /* 0x002fea0003800000 */
.L_x_28:
[----:B------:R2:W-:Y:S01]  /*1cf0*/  @!P3 SYNCS.ARRIVE.TRANS64 RZ, [UR17], R3 ;  /* 0x00000003ffffb9a7 */ /* 0x0005e20008000011 */
[----:B------:R-:W-:Y:S04]  /*1d00*/  BSSY.RECONVERGENT B0, `(.L_x_30) ;  /* 0x0000003000007945 */ /* 0x000fe80003800200 */
[----:B------:R-:W-:Y:S05]  /*1d10*/  @P2 BRA `(.L_x_31) ;  /* 0x0000000000042947 */ /* 0x000fea0003800000 */
[----:B------:R-:W-:Y:S05]  /*1d20*/  BPT.TRAP 0x1 ;  /* 0x000000040000795c */ /* 0x000fea0000300000 */
.L_x_31:
[----:B------:R-:W-:Y:S05]  /*1d30*/  BSYNC.RECONVERGENT B0 ;  /* 0x0000000000007941 */ /* 0x000fea0003800200 */
.L_x_30:
[----:B------:R-:W-:Y:S02]  /*1d40*/  UIADD3 UR23, UPT, UPT, UR5, 0x1, URZ ;  /* 0x0000000105177890 */ /* 0x000fe4000fffe0ff */
[----:B------:R-:W-:Y:S02]  /*1d50*/  ULEA UR16, UR5, UR4, 0xb ;  /* 0x0000000405107291 */ /* 0x000fe4000f8e58ff */
[----:B------:R-:W-:Y:S02]  /*1d60*/  UISETP.NE.AND UP0, UPT, UR23, 0x11, UPT ;  /* 0x000000111700788c */ /* 0x000fe4000bf05270 */
[----:B------:R-:W-:Y:S02]  /*1d70*/  UIADD3 UR40, UP1, UPT, UR28, 0x80, URZ ;  /* 0x000000801c287890 */ /* 0x000fe4000ff3e0ff */
[----:B------:R-:W-:Y:S02]  /*1d80*/  USEL UR9, URZ, 0x1, UP0 ;  /* 0x00000001ff097887 */ /* 0x000fe40008000000 */
[----:B------:R-:W-:Y:S02]  /*1d90*/  USEL UR23, UR23, URZ, UP0 ;  /* 0x000000ff17177287 */ /* 0x000fe40008000000 */
[----:B------:R-:W-:Y:S02]  /*1da0*/  USHF.L.U32 UR18, UR30, 0x4, URZ ;  /* 0x000000041e127899 */ /* 0x000fe400080006ff */
[----:B------:R-:W-:Y:S01]  /*1db0*/  ULEA UR8, UR23, UR4, 0x3 ;  /* 0x0000000417087291 */ /* 0x000fe2000f8e18ff */
[----:B------:R-:W-:Y:S01]  /*1dc0*/  LOP3.LUT R0, R0, UR9, RZ, 0x3c, !PT ;  /* 0x0000000900007c12 */ /* 0x000fe2000f8e3cff */
[----:B------:R-:W-:Y:S02]  /*1dd0*/  UIADD3 UR16, UPT, UPT, UR16, 0xf300, URZ ;  /* 0x0000f30010107890 */ /* 0x000fe4000fffe0ff */
[----:B------:R-:W-:Y:S01]  /*1de0*/  UIADD3.X UR41, UPT, UPT, URZ, UR29, URZ, UP1, !UPT ;  /* 0x0000001dff297290 */ /* 0x000fe20008ffe4ff */
[----:B-1----:R-:W-:Y:S01]  /*1df0*/  SHF.L.U32 R2, R0, 0x1f, RZ ;  /* 0x0000001f00027819 */ /* 0x002fe200000006ff */
[----:B------:R-:W-:Y:S02]  /*1e00*/  UIADD3 UR38, UP0, UPT, UR28, 0x180, URZ ;  /* 0x000001801c267890 */ /* 0x000fe4000ff1e0ff */
[----:B------:R-:W-:Y:S01]  /*1e10*/  UIADD3 UR30, UPT, UPT, UR30, 0x1, URZ ;  /* 0x000000011e1e7890 */ /* 0x000fe2000fffe0ff */
[----:B------:R3:W4:Y:S01]  /*1e20*/  SYNCS.PHASECHK.TRANS64.TRYWAIT P0, [UR8+0x88], R2 ;  /* 0x00008802ff0075a7 */ /* 0x0007220008001108 */
[----:B------:R-:W-:Y:S01]  /*1e30*/  UIMAD UR8, UR5, 0x1e00, UR4 ;  /* 0x00001e00050878a4 */ /* 0x000fe2000f8e0204 */
[----:B------:R-:W-:Y:S01]  /*1e40*/  UMOV UR32, 0x0 ;  /* 0x0000000000207882 */ /* 0x000fe20000000000 */
[----:B------:R-:W-:Y:S01]  /*1e50*/  UMOV UR33, 0x10000000 ;  /* 0x1000000000217882 */ /* 0x000fe20000000000 */
[----:B------:R-:W-:Y:S01]  /*1e60*/  UMOV UR19, UR35 ;  /* 0x0000002300137c82 */ /* 0x000fe20008000000 */
[----:B------:R-:W-:Y:S01]  /*1e70*/  UMOV UR20, UR36 ;  /* 0x0000002400147c82 */ /* 0x000fe20008000000 */
[----:B------:R-:W-:Y:S01]  /*1e80*/  UIADD3 UR8, UPT, UPT, UR8, 0x17b00, URZ ;  /* 0x00017b0008087890 */ /* 0x000fe2000fffe0ff */
[----:B------:R3:W-:Y:S01]  /*1e90*/  UTMALDG.3D [UR16], [UR40], desc[UR32] ;  /* 0x00002010280075b4 */ /* 0x0007e20008011000 */
[----:B------:R-:W-:Y:S01]  /*1ea0*/  UIADD3.X UR39, UPT, UPT, URZ, UR29, URZ, UP0, !UPT ;  /* 0x0000001dff277290 */ /* 0x000fe200087fe4ff */
[----:B------:R-:W-:Y:S01]  /*1eb0*/  UMOV UR12, UR36 ;  /* 0x00000024000c7c82 */ /* 0x000fe20008000000 */
[----:B------:R-:W-:Y:S01]  /*1ec0*/  UMOV UR9, UR17 ;  /* 0x0000001100097c82 */ /* 0x000fe20008000000 */
[----:B------:R-:W-:Y:S01]  /*1ed0*/  UMOV UR10, UR18 ;  /* 0x00000012000a7c82 */ /* 0x000fe20008000000 */
[----:B------:R-:W-:Y:S01]  /*1ee0*/  UISETP.NE.AND UP0, UPT, UR30, UR31, UPT ;  /* 0x0000001f1e00728c */ /* 0x000fe2000bf05270 */
[----:B------:R-:W-:Y:S04]  /*1ef0*/  UMOV UR5, UR23 ;  /* 0x0000001700057c82 */ /* 0x000fe80008000000 */
[----:B------:R3:W-:Y:S04]  /*1f00*/  UTMALDG.3D [UR8], [UR38], desc[UR32] ;  /* 0x00002008260075b4 */ /* 0x0007e80008011000 */
[----:B------:R-:W-:Y:S05]  /*1f10*/  BRA.U UP0, `(.L_x_32) ;  /* 0xfffffffd005c7547 */ /* 0x000fea000b83ffff */
.L_x_27:
[C---:B--2---:R-:W-:Y:S01]  /*1f20*/  LEA R3, R9.reuse, UR4, 0x3 ;  /* 0x0000000409037c11 */ /* 0x044fe2000f8e18ff */
[----:B------:R-:W-:Y:S01]  /*1f30*/  NOP ;  /* 0x0000000000007918 */ /* 0x000fe20000000000 */
[----:B-1-3--:R-:W-:Y:S02]  /*1f40*/  SHF.L.U32 R2, R12, 0x1f, RZ ;  /* 0x0000001f0c027819 */ /* 0x00afe400000006ff */
[----:B------:R-:W-:Y:S02]  /*1f50*/  LEA R4, R9, UR4, 0x4 ;  /* 0x0000000409047c11 */ /* 0x000fe4000f8e20ff */
[----:B----4-:R-:W1:Y:S02]  /*1f60*/  SYNCS.PHASECHK.TRANS64.TRYWAIT P0, [R3+URZ+0x140], R2 ;  /* 0x00014002030075a7 */ /* 0x010e6400080011ff */
[----:B-1----:R-:W-:Y:S05]  /*1f70*/  @!P0 BRA `(.L_x_33) ;  /* 0x0000008800bc8947 */ /* 0x002fea0003800000 */
.L_x_133:
[----:B------:R-:W2:Y:S01]  /*1f80*/  LDS.128 R4, [R4+0x1d0] ;  /* 0x0001d00004047984 */ /* 0x000ea20000000c00 */
[----:B------:R-:W-:Y:S01]  /*1f90*/  UISETP.GE.AND UP0, UPT, UR13, 0x1, UPT ;  /* 0x000000010d00788c */ /* 0x000fe2000bf06270 */
[----:B------:R-:W-:Y:S01]  /*1fa0*/  @!PT LDS RZ, [RZ] ;  /* 0x00000000fffff984 */ /* 0x000fe20000000800 */
[----:B------:R-:W-:Y:S01]  /*1fb0*/  @!PT LDS RZ, [RZ] ;  /* 0x00000000fffff984 */ /* 0x000fe20000000800 */
[----:B------:R-:W-:Y:S01]  /*1fc0*/  @!PT LDS RZ, [RZ] ;  /* 0x00000000fffff984 */ /* 0x000fe20000000800 */
[----:B------:R-:W-:Y:S01]  /*1fd0*/  @!PT LDS RZ, [RZ] ;  /* 0x00000000fffff984 */ /* 0x000fe20000000800 */
[----:B------:R3:W-:Y:S06]  /*1fe0*/  MEMBAR.ALL.CTA ;  /* 0x0000000000007992 */ /* 0x0007ec0000008000 */
[----:B---3--:R-:W3:Y:S01]  /*1ff0*/  FENCE.VIEW.ASYNC.S ;  /* 0x00000000000073c6 */ /* 0x008ee20000000000 */
[----:B--2---:R-:W-:-:S13]  /*2000*/  LOP3.LUT P0, RZ, R6, 0x1, RZ, 0xc0, !PT ;  /* 0x0000000106ff7812 */ /* 0x004fda000780c0ff */
[----:B---3--:R-:W-:Y:S01]  /*2010*/  VOTEU.ANY UP1, P0 ;  /* 0x0000000000ff7886 */ /* 0x008fe20000020100 */
[----:B------:R-:W-:-:S13]  /*2020*/  PLOP3.LUT P0, PT, PT, PT, UP1, 0x80, 0x8 ;  /* 0x000000000008781c */ /* 0x000fda0003f0f018 */
[----:B-1----:R-:W-:Y:S02]  /*2030*/  @P0 LOP3.LUT R2, R5, 0xffff, RZ, 0xc0, !PT ;  /* 0x0000ffff05020812 */ /* 0x002fe400078ec0ff */
[----:B------:R-:W-:Y:S02]  /*2040*/  @P0 MOV R8, R4 ;  /* 0x0000000400080202 */ /* 0x000fe40000000f00 */
[----:B------:R-:W-:Y:S01]  /*2050*/  @P0 R2UR UR8, R2 ;  /* 0x00000000020802ca */ /* 0x000fe200000e0000 */
[----:B------:R-:W-:Y:S01]  /*2060*/  VIADD R2, R3, 0x150 ;  /* 0x0000015003027836 */ /* 0x000fe20000000000 */
[----:B------:R-:W-:Y:S02]  /*2070*/  @P0 SHF.R.U32.HI R4, RZ, 0x10, R5 ;  /* 0x00000010ff040819 */ /* 0x000fe40000011605 */
[----:B------:R-:W-:Y:S02]  /*2080*/  @P0 R2UR UR9, R8 ;  /* 0x00000000080902ca */ /* 0x000fe400000e0000 */
[----:B------:R-:W-:-:S02]  /*2090*/  PRMT R2, RZ, 0x654, R2 ;  /* 0x00000654ff027816 */ /* 0x000fc40000000002 */
[----:B------:R-:W-:Y:S02]  /*20a0*/  @P0 R2UR UR5, R4 ;  /* 0x00000000040502ca */ /* 0x000fe400000e0000 */
[----:B------:R1:W-:Y:S03]  /*20b0*/  SYNCS.ARRIVE.TRANS64.RED.A1T0 RZ, [R2+URZ], RZ ;  /* 0x000000ff02ff79a7 */ /* 0x0003e600081004ff */
[----:B------:R-:W-:-:S04]  /*20c0*/  @UP1 UMOV UR21, UR8 ;  /* 0x0000000800151c82 */ /* 0x000fc80008000000 */
[----:B------:R-:W-:-:S04]  /*20d0*/  @UP1 UMOV UR22, UR9 ;  /* 0x0000000900161c82 */ /* 0x000fc80008000000 */
[----:B------:R-:W-:Y:S01]  /*20e0*/  @UP1 UMOV UR36, UR5 ;  /* 0x0000000500241c82 */ /* 0x000fe20008000000 */
[----:B------:R-:W-:Y:S05]  /*20f0*/  BRA.U !UP0, `(.L_x_34) ;  /* 0x0000000108d47547 */ /* 0x000fea000b800000 */
[----:B------:R-:W2:Y:S01]  /*2100*/  LDCU.128 UR8, c[0x0][0xb10] ;  /* 0x00016200ff0877ac */ /* 0x000ea20008000c00 */
[----:B------:R-:W3:Y:S01]  /*2110*/  LDCU UR5, c[0x0][0xb20] ;  /* 0x00016400ff0577ac */ /* 0x000ee20008000800 */
[----:B------:R-:W4:Y:S01]  /*2120*/  LDCU UR12, c[0x0][0xb0c] ;  /* 0x00016180ff0c77ac */ /* 0x000f220008000800 */
[----:B------:R-:W1:Y:S01]  /*2130*/  LDCU.64 UR16, c[0x0][0xb28] ;  /* 0x00016500ff1077ac */ /* 0x000e620008000a00 */
[----:B------:R-:W-:Y:S02]  /*2140*/  UISETP.NE.AND UP3, UPT, UR13, 0x1, UPT ;  /* 0x000000010d00788c */ /* 0x000fe4000bf65270 */
[----:B--2---:R-:W-:Y:S02]  /*2150*/  UIMAD.WIDE.U32 UR32, UR14, UR11, URZ ;  /* 0x0000000b0e2072a5 */ /* 0x004fe4000f8e00ff */
[----:B------:R-:W-:Y:S02]  /*2160*/  UIMAD.WIDE.U32 UR18, UR15, UR8, URZ ;  /* 0x000000080f1272a5 */ /* 0x000fe4000f8e00ff */
[----:B------:R-:W-:-:S02]  /*2170*/  UIMAD.WIDE.U32 UR30, UR21, UR11, URZ ;  /* 0x0000000b151e72a5 */ /* 0x000fc4000f8e00ff */
[----:B------:R-:W-:Y:S01]  /*2180*/  UISETP.NE.AND UP0, UPT, UR10, 0x1, UPT ;  /* 0x000000010a00788c */ /* 0x000fe2000bf05270 */
[----:B------:R-:W-:Y:S02]  /*2190*/  UMOV UR11, UR33 ;  /* 0x00000021000b7c82 */ /* 0x000fe40008000000 */
[----:B------:R-:W-:Y:S01]  /*21a0*/  UMOV UR18, UR19 ;  /* 0x0000001300127c82 */ /* 0x000fe20008000000 */
[----:B---3--:R-:W-:Y:S02]  /*21b0*/  USHF.R.U32.HI UR11, URZ, UR5, UR11 ;  /* 0x00000005ff0b7299 */ /* 0x008fe4000801160b */
[----:B----4-:R-:W-:Y:S02]  /*21c0*/  UISETP.NE.AND UP2, UPT, UR12, 0x1, UPT ;  /* 0x000000010c00788c */ /* 0x010fe4000bf45270 */
[----:B------:R-:W-:Y:S02]  /*21d0*/  USHF.R.U32.HI UR18, URZ, UR9, UR18 ;  /* 0x00000009ff127299 */ /* 0x000fe40008011612 */
[----:B------:R-:W-:-:S02]  /*21e0*/  USEL UR11, UR14, UR11, !UP0 ;  /* 0x0000000b0e0b7287 */ /* 0x000fc4000c000000 */
[----:B------:R-:W-:Y:S02]  /*21f0*/  USEL UR18, UR15, UR18, !UP2 ;  /* 0x000000120f127287 */ /* 0x000fe4000d000000 */
[----:B-1----:R-:W-:Y:S02]  /*2200*/  UIMAD.WIDE.U32 UR34, UR11, UR16, URZ ;  /* 0x000000100b2272a5 */ /* 0x002fe4000f8e00ff */
[----:B------:R-:W-:Y:S02]  /*2210*/  UIMAD.WIDE.U32 UR32, UR22, UR8, URZ ;  /* 0x00000008162072a5 */ /* 0x000fe4000f8e00ff */
[----:B------:R-:W-:Y:S01]  /*2220*/  UIMAD.WIDE.U32 UR38, UR18, UR16, URZ ;  /* 0x00000010122672a5 */ /* 0x000fe2000f8e00ff */
[----:B------:R-:W-:Y:S02]  /*2230*/  UMOV UR30, UR31 ;  /* 0x0000001f001e7c82 */ /* 0x000fe40008000000 */
[----:B------:R-:W-:Y:S01]  /*2240*/  UMOV UR34, UR35 ;  /* 0x0000002300227c82 */ /* 0x000fe20008000000 */
[----:B------:R-:W-:-:S02]  /*2250*/  USHF.R.U32.HI UR30, URZ, UR5, UR30 ;  /* 0x00000005ff1e7299 */ /* 0x000fc4000801161e */
[----:B------:R-:W-:Y:S01]  /*2260*/  @UP3 USHF.R.U32.HI UR11, URZ, UR17, UR34 ;  /* 0x00000011ff0b3299 */ /* 0x000fe20008011622 */
[----:B------:R-:W-:Y:S01]  /*2270*/  UMOV UR32, UR33 ;  /* 0x0000002100207c82 */ /* 0x000fe20008000000 */
[----:B------:R-:W-:Y:S01]  /*2280*/  UMOV UR38, UR39 ;  /* 0x0000002700267c82 */ /* 0x000fe20008000000 */
[----:B------:R-:W-:Y:S02]  /*2290*/  USHF.R.U32.HI UR32, URZ, UR9, UR32 ;  /* 0x00000009ff207299 */ /* 0x000fe40008011620 */
[----:B------:R-:W-:Y:S02]  /*22a0*/  USEL UR30, UR21, UR30, !UP0 ;  /* 0x0000001e151e7287 */ /* 0x000fe4000c000000 */
[----:B------:R-:W-:Y:S02]  /*22b0*/  @UP3 USHF.R.U32.HI UR18, URZ, UR17, UR38 ;  /* 0x00000011ff123299 */ /* 0x000fe40008011626 */
[----:B------:R-:W-:Y:S02]  /*22c0*/  UIMAD UR11, UR13, UR11, URZ ;  /* 0x0000000b0d0b72a4 */ /* 0x000fe4000f8e02ff */
[----:B------:R-:W-:-:S02]  /*22d0*/  USEL UR32, UR22, UR32, !UP2 ;  /* 0x0000002016207287 */ /* 0x000fc4000d000000 */
[----:B------:R-:W-:Y:S02]  /*22e0*/  UIMAD UR5, UR13, UR18, URZ ;  /* 0x000000120d0572a4 */ /* 0x000fe4000f8e02ff */
        /* <DEDUP_REMOVED lines=22> */
.L_x_34:
[----:B------:R-:W2:Y:S02]  /*2450*/  LDCU UR5, c[0x0][0xb30] ;  /* 0x00016600ff0577ac */ /* 0x000ea40008000800 */
[----:B--2---:R-:W-:-:S09]  /*2460*/  UISETP.NE.AND UP0, UPT, UR5, 0x1, UPT ;  /* 0x000000010500788c */ /* 0x004fd2000bf05270 */
[----:B------:R-:W-:Y:S05]  /*2470*/  BRA.U UP0, `(.L_x_35) ;  /* 0x0000000100447547 */ /* 0x000fea000b800000 */
[----:B------:R-:W2:Y:S01]  /*2480*/  LDCU.128 UR8, c[0x0][0xb10] ;  /* 0x00016200ff0877ac */ /* 0x000ea20008000c00 */
[----:B------:R-:W3:Y:S01]  /*2490*/  LDCU UR12, c[0x0][0xb0c] ;  /* 0x00016180ff0c77ac */ /* 0x000ee20008000800 */
[----:B------:R-:W4:Y:S01]  /*24a0*/  LDCU UR5, c[0x0][0xb20] ;  /* 0x00016400ff0577ac */ /* 0x000f220008000800 */
[----:B--2---:R-:W-:Y:S02]  /*24b0*/  UIMAD.WIDE.U32 UR18, UR22, UR8, URZ ;  /* 0x00000008161272a5 */ /* 0x004fe4000f8e00ff */
[----:B------:R-:W-:Y:S02]  /*24c0*/  UIMAD.WIDE.U32 UR16, UR21, UR11, URZ ;  /* 0x0000000b151072a5 */ /* 0x000fe4000f8e00ff */
[----:B---3--:R-:W-:Y:S02]  /*24d0*/  UISETP.NE.AND UP2, UPT, UR12, 0x1, UPT ;  /* 0x000000010c00788c */ /* 0x008fe4000bf45270 */
[----:B------:R-:W-:Y:S01]  /*24e0*/  UISETP.NE.AND UP0, UPT, UR10, 0x1, UPT ;  /* 0x000000010a00788c */ /* 0x000fe2000bf05270 */
[----:B------:R-:W-:-:S02]  /*24f0*/  UMOV UR8, UR19 ;  /* 0x0000001300087c82 */ /* 0x000fc40008000000 */
[----:B------:R-:W-:Y:S01]  /*2500*/  UMOV UR16, UR17 ;  /* 0x0000001100107c82 */ /* 0x000fe20008000000 */
[----:B------:R-:W-:Y:S02]  /*2510*/  USHF.R.U32.HI UR8, URZ, UR9, UR8 ;  /* 0x00000009ff087299 */ /* 0x000fe40008011608 */
[----:B----4-:R-:W-:Y:S02]  /*2520*/  USHF.R.U32.HI UR5, URZ, UR5, UR16 ;  /* 0x00000005ff057299 */ /* 0x010fe40008011610 */
[----:B------:R-:W-:Y:S02]  /*2530*/  USEL UR8, UR22, UR8, !UP2 ;  /* 0x0000000816087287 */ /* 0x000fe4000d000000 */
[----:B------:R-:W-:-:S04]  /*2540*/  USEL UR5, UR21, UR5, !UP0 ;  /* 0x0000000515057287 */ /* 0x000fc8000c000000 */
[----:B------:R-:W-:Y:S02]  /*2550*/  UIADD3 UR9, UPT, UPT, UR8, -UR5, URZ ;  /* 0x8000000508097290 */ /* 0x000fe4000fffe0ff */
[----:B------:R-:W-:Y:S02]  /*2560*/  UIADD3 UR5, UPT, UPT, -UR8, UR5, URZ ;  /* 0x0000000508057290 */ /* 0x000fe4000fffe1ff */
[----:B------:R-:W-:Y:S02]  /*2570*/  UIMAD UR21, UR9, UR10, UR21 ;  /* 0x0000000a091572a4 */ /* 0x000fe4000f8e0215 */
[----:B------:R-:W-:-:S12]  /*2580*/  UIMAD UR22, UR5, UR12, UR22 ;  /* 0x0000000c051672a4 */ /* 0x000fd8000f8e0216 */
.L_x_35:
[----:B-1----:R-:W-:Y:S01]  /*2590*/  VIADD R2, R9, 0x1 ;  /* 0x0000000109027836 */ /* 0x002fe20000000000 */
[----:B------:R-:W-:Y:S01]  /*25a0*/  PLOP3.LUT P1, PT, PT, PT, PT, 0x80, 0x8 ;  /* 0x000000000008781c */ /* 0x000fe20003f2f070 */
[----:B------:R-:W-:Y:S02]  /*25b0*/  UIADD3 UR55, UPT, UPT, UR22, UR49, URZ ;  /* 0x0000003116377290 */ /* 0x000fe4000fffe0ff */
[----:B------:R-:W-:Y:S01]  /*25c0*/  UIADD3 UR54, UPT, UPT, UR21, UR48, URZ ;  /* 0x0000003015367290 */ /* 0x000fe2000fffe0ff */
[----:B------:R-:W-:-:S04]  /*25d0*/  ISETP.NE.AND P0, PT, R2, 0x2, PT ;  /* 0x000000020200780c */ /* 0x000fc80003f05270 */
[----:B------:R-:W-:Y:S02]  /*25e0*/  SEL R3, RZ, 0x1, P0 ;  /* 0x00000001ff037807 */ /* 0x000fe40000000000 */
[----:B------:R-:W-:Y:S02]  /*25f0*/  SEL R9, R2, RZ, P0 ;  /* 0x000000ff02097207 */ /* 0x000fe40000000000 */
[----:B------:R-:W-:Y:S01]  /*2600*/  LOP3.LUT R12, R12, R3, RZ, 0x3c, !PT ;  /* 0x000000030c0c7212 */ /* 0x000fe200078e3cff */
[----:B------:R-:W-:Y:S06]  /*2610*/  BRA.U UP1, `(.L_x_36) ;  /* 0xfffffff1016c7547 */ /* 0x000fec000b83ffff */
[----:B------:R-:W-:Y:S01]  /*2620*/  UIADD3 UR4, UPT, UPT, UR4, 0x88, URZ ;  /* 0x0000008804047890 */ /* 0x000fe2000fffe0ff */
[----:B------:R-:W-:-:S03]  /*2630*/  SHF.L.U32 R2, R0, 0x1f, RZ ;  /* 0x0000001f00027819 */ /* 0x000fc600000006ff */
[----:B------:R-:W-:-:S09]  /*2640*/  ULEA UR5, UR23, UR4, 0x3 ;  /* 0x0000000417057291 */ /* 0x000fd2000f8e18ff */
[----:B------:R-:W1:Y:S02]  /*2650*/  SYNCS.PHASECHK.TRANS64.TRYWAIT P0, [UR5], R2 ;  /* 0x00000002ff0075a7 */ /* 0x000e640008001105 */
[----:B-1----:R-:W-:Y:S05]  /*2660*/  @!P0 BRA `(.L_x_37) ;  /* 0x0000008400148947 */ /* 0x002fea0003800000 */
.L_x_135:
[----:B------:R-:W-:-:S04]  /*2670*/  UIADD3 UR6, UPT, UPT, UR23, 0x1, URZ ;  /* 0x0000000117067890 */ /* 0x000fc8000fffe0ff */
[----:B------:R-:W-:-:S04]  /*2680*/  UISETP.NE.AND UP0, UPT, UR6, 0x11, UPT ;  /* 0x000000110600788c */ /* 0x000fc8000bf05270 */
[----:B------:R-:W-:Y:S02]  /*2690*/  USEL UR7, URZ, 0x1, UP0 ;  /* 0x00000001ff077887 */ /* 0x000fe40008000000 */
[----:B------:R-:W-:-:S04]  /*26a0*/  USEL UR6, UR6, URZ, UP0 ;  /* 0x000000ff06067287 */ /* 0x000fc80008000000 */
[----:B------:R-:W-:Y:S01]  /*26b0*/  ULEA UR5, UR6, UR4, 0x3 ;  /* 0x0000000406057291 */ /* 0x000fe2000f8e18ff */
[----:B------:R-:W-:-:S04]  /*26c0*/  LOP3.LUT R0, R0, UR7, RZ, 0x3c, !PT ;  /* 0x0000000700007c12 */ /* 0x000fc8000f8e3cff */
[----:B-1----:R-:W-:-:S04]  /*26d0*/  SHF.L.U32 R2, R0, 0x1f, RZ ;  /* 0x0000001f00027819 */ /* 0x002fc800000006ff */
[----:B------:R-:W1:Y:S02]  /*26e0*/  SYNCS.PHASECHK.TRANS64.TRYWAIT P0, [UR5], R2 ;  /* 0x00000002ff0075a7 */ /* 0x000e640008001105 */
[----:B-1----:R-:W-:Y:S05]  /*26f0*/  @!P0 BRA `(.L_x_38) ;  /* 0x0000008400088947 */ /* 0x002fea0003800000 */
.L_x_137:
        /* <DEDUP_REMOVED lines=9> */
.L_x_139:
        /* <DEDUP_REMOVED lines=9> */
.L_x_141:
        /* <DEDUP_REMOVED lines=9> */
.L_x_143:
        /* <DEDUP_REMOVED lines=9> */
.L_x_145:
        /* <DEDUP_REMOVED lines=9> */
.L_x_147:
        /* <DEDUP_REMOVED lines=9> */
.L_x_149:
        /* <DEDUP_REMOVED lines=9> */
.L_x_151:
        /* <DEDUP_REMOVED lines=9> */
.L_x_153:
        /* <DEDUP_REMOVED lines=9> */
.L_x_155:
        /* <DEDUP_REMOVED lines=9> */
.L_x_157:
        /* <DEDUP_REMOVED lines=9> */
.L_x_159:
        /* <DEDUP_REMOVED lines=9> */
.L_x_161:
        /* <DEDUP_REMOVED lines=9> */
.L_x_163:
        /* <DEDUP_REMOVED lines=9> */
.L_x_165:
[----:B------:R-:W-:-:S04]  /*2ee0*/  UIADD3 UR6, UPT, UPT, UR6, 0x1, URZ ;  /* 0x0000000106067890 */ /* 0x000fc8000fffe0ff */
[----:B------:R-:W-:-:S04]  /*2ef0*/  UISETP.NE.AND UP0, UPT, UR6, 0x11, UPT ;  /* 0x000000110600788c */ /* 0x000fc8000bf05270 */
[----:B------:R-:W-:Y:S02]  /*2f00*/  USEL UR5, URZ, 0x1, UP0 ;  /* 0x00000001ff057887 */ /* 0x000fe40008000000 */
[----:B------:R-:W-:-:S04]  /*2f10*/  USEL UR6, UR6, URZ, UP0 ;  /* 0x000000ff06067287 */ /* 0x000fc80008000000 */
[----:B------:R-:W-:Y:S01]  /*2f20*/  ULEA UR6, UR6, UR4, 0x3 ;  /* 0x0000000406067291 */ /* 0x000fe2000f8e18ff */
[----:B-1----:R-:W-:-:S04]  /*2f30*/  LOP3.LUT R2, R0, UR5, RZ, 0x3c, !PT ;  /* 0x0000000500027c12 */ /* 0x002fc8000f8e3cff */
[----:B------:R-:W-:Y:S01]  /*2f40*/  SHF.L.U32 R2, R2, 0x1f, RZ ;  /* 0x0000001f02027819 */ /* 0x000fe200000006ff */
[----:B------:R-:W-:-:S07]  /*2f50*/  IMAD.U32 R0, RZ, RZ, UR6 ;  /* 0x00000006ff007e24 */ /* 0x000fce000f8e00ff */
.L_x_53:
[----:B-1----:R1:W2:Y:S02]  /*2f60*/  SYNCS.PHASECHK.TRANS64.TRYWAIT P0, [R0+URZ], R2 ;  /* 0x00000002000075a7 */ /* 0x0022a400080011ff */
[----:B--2---:R-:W-:Y:S05]  /*2f70*/  @!P0 NANOSLEEP.SYNCS 0x989680 ;  /* 0x009896800000895d */ /* 0x004fea0003900000 */
[----:B------:R-:W2:Y:S02]  /*2f80*/  @!P0 SYNCS.PHASECHK.TRANS64 P0, [R0+URZ], R2 ;  /* 0x00000002000085a7 */ /* 0x000ea400080010ff */
[----:B--2---:R-:W-:Y:S05]  /*2f90*/  @P0 EXIT ;  /* 0x000000000000094d */ /* 0x004fea0003800000 */
[----:B------:R-:W-:Y:S05]  /*2fa0*/  BRA `(.L_x_53) ;  /* 0xfffffffc00ec7947 */ /* 0x000fea000383ffff */
.L_x_18:
[----:B------:R-:W-:-:S04]  /*2fb0*/  UISETP.NE.AND UP0, UPT, UR7, URZ, UPT ;  /* 0x000000ff0700728c */ /* 0x000fc8000bf05270 */
[----:B------:R-:W-:-:S09]  /*2fc0*/  UISETP.NE.OR UP0, UPT, UR12, 0x1, UP0 ;  /* 0x000000010c00788c */ /* 0x000fd20008705670 */
[----:B------:R-:W-:Y:S05]  /*2fd0*/  BRA.U UP0, `(.L_x_54) ;  /* 0x0000000500507547 */ /* 0x000fea000b800000 */
[----:B------:R-:W-:Y:S01]  /*2fe0*/  HFMA2 R9, -RZ, RZ, 0, 0 ;  /* 0x00000000ff097431 */ /* 0x000fe200000001ff */
[----:B------:R-:W-:Y:S01]  /*2ff0*/  ISETP.NE.AND P2, PT, R14, RZ, PT ;  /* 0x000000ff0e00720c */ /* 0x000fe20003f45270 */
[----:B------:R-:W-:Y:S01]  /*3000*/  IMAD.MOV.U32 R10, RZ, RZ, 0x1 ;  /* 0x00000001ff0a7424 */ /* 0x000fe200078e00ff */
[----:B------:R-:W-:Y:S01]  /*3010*/  MOV R4, RZ ;  /* 0x000000ff00047202 */ /* 0x000fe20000000f00 */
[----:B------:R-:W-:Y:S01]  /*3020*/  IMAD.MOV.U32 R12, RZ, RZ, RZ ;  /* 0x000000ffff0c7224 */ /* 0x000fe200078e00ff */
[----:B------:R-:W-:Y:S01]  /*3030*/  UMOV UR4, 0x400 ;  /* 0x0000040000047882 */ /* 0x000fe20000000000 */
[----:B------:R-:W-:Y:S01]  /*3040*/  IMAD.MOV.U32 R11, RZ, RZ, RZ ;  /* 0x000000ffff0b7224 */ /* 0x000fe200078e00ff */
[----:B------:R-:W-:Y:S01]  /*3050*/  ULEA UR7, UR7, UR4, 0x18 ;  /* 0x0000000407077291 */ /* 0x000fe2000f8ec0ff */
[----:B------:R-:W-:-:S11]  /*3060*/  UMOV UR6, URZ ;  /* 0x000000ff00067c82 */ /* 0x000fd60008000000 */
.L_x_58:
[----:B------:R-:W-:Y:S02]  /*3070*/  LEA R0, R4, UR7, 0x3 ;  /* 0x0000000704007c11 */ /* 0x000fe4000f8e18ff */
[----:B------:R-:W-:-:S03]  /*3080*/  SHF.L.U32 R2, R11, 0x1f, RZ ;  /* 0x0000001f0b027819 */ /* 0x000fc600000006ff */
[----:B------:R-:W-:Y:S01]  /*3090*/  VIADD R3, R0, 0x1b0 ;  /* 0x000001b000037836 */ /* 0x000fe20000000000 */
[----:B------:R-:W2:Y:S02]  /*30a0*/  SYNCS.PHASECHK.TRANS64.TRYWAIT P0, [R0+URZ+0x1a0], R2 ;  /* 0x0001a002000075a7 */ /* 0x000ea400080011ff */
[----:B--2---:R-:W-:Y:S05]  /*30b0*/  @!P0 BRA `(.L_x_55) ;  /* 0x0000008000008947 */ /* 0x004fea0003800000 */
.L_x_166:
[----:B------:R-:W-:Y:S01]  /*30c0*/  ULEA UR5, UR6, UR7, 0x3 ;  /* 0x0000000706057291 */ /* 0x000fe2000f8e18ff */
[----:B--2---:R-:W-:Y:S01]  /*30d0*/  PRMT R0, RZ, 0x654, R3 ;  /* 0x00000654ff007816 */ /* 0x004fe20000000003 */
[----:B------:R-:W-:Y:S01]  /*30e0*/  @!P2 IMAD.MOV.U32 R5, RZ, RZ, 0x10 ;  /* 0x00000010ff05a424 */ /* 0x000fe200078e00ff */
[----:B------:R-:W-:Y:S01]  /*30f0*/  SHF.L.U32 R2, R10, 0x1f, RZ ;  /* 0x0000001f0a027819 */ /* 0x000fe200000006ff */
[----:B------:R-:W-:Y:S01]  /*3100*/  UIADD3 UR4, UPT, UPT, UR5, 0x140, URZ ;  /* 0x0000014005047890 */ /* 0x000fe2000fffe0ff */
[----:B------:R2:W-:Y:S04]  /*3110*/  SYNCS.ARRIVE.TRANS64.RED.A1T0 RZ, [R0+URZ], RZ ;  /* 0x000000ff00ff79a7 */ /* 0x0005e800081004ff */
[----:B------:R-:W3:Y:S01]  /*3120*/  SYNCS.PHASECHK.TRANS64.TRYWAIT P0, [UR5+0x150], R2 ;  /* 0x00015002ff0075a7 */ /* 0x000ee20008001105 */
[----:B--2---:R-:W-:-:S05]  /*3130*/  IMAD.U32 R0, RZ, RZ, UR4 ;  /* 0x00000004ff007e24 */ /* 0x004fca000f8e00ff */
[----:B------:R-:W-:Y:S01]  /*3140*/  PRMT R0, R14, 0x654, R0 ;  /* 0x000006540e007816 */ /* 0x000fe20000000000 */
[----:B---3--:R-:W-:Y:S06]  /*3150*/  @!P0 BRA `(.L_x_56) ;  /* 0x0000007c00ec8947 */ /* 0x008fec0003800000 */
.L_x_168:
[----:B------:R-:W-:Y:S01]  /*3160*/  ULEA UR4, UR6, UR7, 0x4 ;  /* 0x0000000706047291 */ /* 0x000fe2000f8e20ff */
[----:B------:R-:W-:Y:S01]  /*3170*/  SEL R13, R0, R13, !P2 ;  /* 0x0000000d000d7207 */ /* 0x000fe20005000000 */
[----:B------:R-:W-:Y:S01]  /*3180*/  UIADD3 UR5, UPT, UPT, UR5, 0x140, URZ ;  /* 0x0000014005057890 */ /* 0x000fe2000fffe0ff */
[----:B------:R-:W-:Y:S01]  /*3190*/  LEA R0, R9, UR7, 0x3 ;  /* 0x0000000709007c11 */ /* 0x000fe2000f8e18ff */
[----:B------:R-:W-:Y:S01]  /*31a0*/  UIADD3 UR4, UPT, UPT, UR4, 0x1d0, URZ ;  /* 0x000001d004047890 */ /* 0x000fe2000fffe0ff */
[----:B--2---:R-:W-:Y:S01]  /*31b0*/  SHF.L.U32 R2, R12, 0x1f, RZ ;  /* 0x0000001f0c027819 */ /* 0x004fe200000006ff */
[----:B------:R2:W-:Y:S01]  /*31c0*/  @!P2 SYNCS.ARRIVE.TRANS64.RED RZ, [R13+URZ], R5 ;  /* 0x000000050dffa9a7 */ /* 0x0005e200080004ff */
[----:B------:R-:W-:Y:S01]  /*31d0*/  UIADD3 UR6, UPT, UPT, UR6, 0x1, URZ ;  /* 0x0000000106067890 */ /* 0x000fe2000fffe0ff */
[----:B------:R-:W-:-:S03]  /*31e0*/  VIADD R8, R4, 0x1 ;  /* 0x0000000104087836 */ /* 0x000fc60000000000 */
[----:B------:R-:W-:Y:S02]  /*31f0*/  UISETP.NE.AND UP0, UPT, UR6, 0x2, UPT ;  /* 0x000000020600788c */ /* 0x000fe4000bf05270 */
[----:B------:R-:W-:Y:S06]  /*3200*/  UGETNEXTWORKID.BROADCAST [UR4], [UR5] ;  /* 0x00000000040073ca */ /* 0x000fec0008000100 */
[----:B------:R-:W-:Y:S01]  /*3210*/  USEL UR4, URZ, 0x1, UP0 ;  /* 0x00000001ff047887 */ /* 0x000fe20008000000 */
[----:B------:R-:W-:Y:S01]  /*3220*/  ISETP.NE.AND P0, PT, R8, 0x2, PT ;  /* 0x000000020800780c */ /* 0x000fe20003f05270 */
[----:B------:R-:W-:Y:S01]  /*3230*/  USEL UR6, UR6, URZ, UP0 ;  /* 0x000000ff06067287 */ /* 0x000fe20008000000 */
[----:B------:R-:W3:Y:S03]  /*3240*/  SYNCS.PHASECHK.TRANS64.TRYWAIT P1, [R0+URZ+0x140], R2 ;  /* 0x00014002000075a7 */ /* 0x000ee600080211ff */
[----:B------:R-:W-:Y:S01]  /*3250*/  LOP3.LUT R10, R10, UR4, RZ, 0x3c, !PT ;  /* 0x000000040a0a7c12 */ /* 0x000fe2000f8e3cff */
[----:B--23--:R-:W-:Y:S07]  /*3260*/  @!P1 BRA `(.L_x_57) ;  /* 0x0000007c00c09947 */ /* 0x00cfee0003800000 */
.L_x_169:
[----:B--2---:R-:W-:Y:S01]  /*3270*/  LEA R2, R9, UR7, 0x4 ;  /* 0x0000000709027c11 */ /* 0x004fe2000f8e20ff */
[----:B------:R-:W-:-:S04]  /*3280*/  VIADD R0, R0, 0x150 ;  /* 0x0000015000007836 */ /* 0x000fc80000000000 */
[----:B------:R2:W3:Y:S01]  /*3290*/  LDS.128 R4, [R2+0x1d0] ;  /* 0x0001d00002047984 */ /* 0x0004e20000000c00 */
[----:B------:R-:W-:Y:S01]  /*32a0*/  PRMT R0, RZ, 0x654, R0 ;  /* 0x00000654ff007816 */ /* 0x000fe20000000000 */
[----:B------:R-:W-:Y:S01]  /*32b0*/  @!PT LDS RZ, [RZ] ;  /* 0x00000000fffff984 */ /* 0x000fe20000000800 */
[----:B------:R-:W-:Y:S01]  /*32c0*/  @!PT LDS RZ, [RZ] ;  /* 0x00000000fffff984 */ /* 0x000fe20000000800 */
[----:B------:R-:W-:Y:S01]  /*32d0*/  @!PT LDS RZ, [RZ] ;  /* 0x00000000fffff984 */ /* 0x000fe20000000800 */
[----:B------:R-:W-:Y:S01]  /*32e0*/  @!PT LDS RZ, [RZ] ;  /* 0x00000000fffff984 */ /* 0x000fe20000000800 */
[----:B------:R4:W-:Y:S06]  /*32f0*/  MEMBAR.ALL.CTA ;  /* 0x0000000000007992 */ /* 0x0009ec0000008000 */
[----:B----4-:R-:W4:Y:S01]  /*3300*/  FENCE.VIEW.ASYNC.S ;  /* 0x00000000000073c6 */ /* 0x010f220000000000 */
[----:B--2---:R-:W-:-:S04]  /*3310*/  SEL R2, RZ, 0x1, P0 ;  /* 0x00000001ff027807 */ /* 0x004fc80000000000 */
[----:B------:R-:W-:Y:S01]  /*3320*/  LOP3.LUT R11, R11, R2, RZ, 0x3c, !PT ;  /* 0x000000020b0b7212 */ /* 0x000fe200078e3cff */
[----:B----4-:R2:W-:Y:S01]  /*3330*/  SYNCS.ARRIVE.TRANS64.RED.A1T0 RZ, [R0+URZ], RZ ;  /* 0x000000ff00ff79a7 */ /* 0x0105e200081004ff */
[----:B---3--:R-:W-:Y:S02]  /*3340*/  LOP3.LUT P3, RZ, R6, 0x1, RZ, 0xc0, !PT ;  /* 0x0000000106ff7812 */ /* 0x008fe4000786c0ff */
[----:B------:R-:W-:Y:S01]  /*3350*/  SEL R4, R8, RZ, P0 ;  /* 0x000000ff08047207 */ /* 0x000fe20000000000 */
[----:B--2---:R-:W-:-:S05]  /*3360*/  VIADD R0, R9, 0x1 ;  /* 0x0000000109007836 */ /* 0x004fca0000000000 */
[----:B------:R-:W-:-:S04]  /*3370*/  ISETP.NE.AND P1, PT, R0, 0x2, PT ;  /* 0x000000020000780c */ /* 0x000fc80003f25270 */
[----:B------:R-:W-:Y:S02]  /*3380*/  SEL R3, RZ, 0x1, P1 ;  /* 0x00000001ff037807 */ /* 0x000fe40000800000 */
[----:B------:R-:W-:Y:S02]  /*3390*/  SEL R9, R0, RZ, P1 ;  /* 0x000000ff00097207 */ /* 0x000fe40000800000 */
[----:B------:R-:W-:Y:S01]  /*33a0*/  LOP3.LUT R12, R12, R3, RZ, 0x3c, !PT ;  /* 0x000000030c0c7212 */ /* 0x000fe200078e3cff */
[----:B------:R-:W-:Y:S06]  /*33b0*/  @P3 BRA `(.L_x_58) ;  /* 0xfffffffc002c3947 */ /* 0x000fec000383ffff */
[----:B------:R-:W-:Y:S01]  /*33c0*/  ULEA UR5, UR6, UR7, 0x3 ;  /* 0x0000000706057291 */ /* 0x000fe2000f8e18ff */
[----:B------:R-:W-:-:S08]  /*33d0*/  SHF.L.U32 R0, R10, 0x1f, RZ ;  /* 0x0000001f0a007819 */ /* 0x000fd000000006ff */
[----:B------:R-:W2:Y:S02]  /*33e0*/  SYNCS.PHASECHK.TRANS64 P0, [UR5+0x150], R0 ;  /* 0x00015000ff0075a7 */ /* 0x000ea40008001005 */
[----:B--2---:R-:W-:Y:S05]  /*33f0*/  @P0 BRA `(.L_x_59) ;  /* 0x0000000000080947 */ /* 0x004fea0003800000 */
[----:B------:R-:W2:Y:S02]  /*3400*/  SYNCS.PHASECHK.TRANS64.TRYWAIT P0, [UR5+0x150], R0 ;  /* 0x00015000ff0075a7 */ /* 0x000ea40008001105 */
[----:B--2---:R-:W-:Y:S05]  /*3410*/  @!P0 BRA `(.L_x_60) ;  /* 0x0000007c00688947 */ /* 0x004fea0003800000 */
.L_x_59:
[----:B------:R-:W-:-:S04]  /*3420*/  UIADD3 UR4, UPT, UPT, UR6, 0x1, URZ ;  /* 0x0000000106047890 */ /* 0x000fc8000fffe0ff */
[----:B------:R-:W-:-:S04]  /*3430*/  UISETP.NE.AND UP0, UPT, UR4, 0x2, UPT ;  /* 0x000000020400788c */ /* 0x000fc8000bf05270 */
[----:B------:R-:W-:Y:S02]  /*3440*/  USEL UR8, URZ, 0x1, UP0 ;  /* 0x00000001ff087887 */ /* 0x000fe40008000000 */
[----:B------:R-:W-:-:S04]  /*3450*/  USEL UR4, UR4, URZ, UP0 ;  /* 0x000000ff04047287 */ /* 0x000fc80008000000 */
[----:B------:R-:W-:Y:S01]  /*3460*/  ULEA UR4, UR4, UR7, 0x3 ;  /* 0x0000000704047291 */ /* 0x000fe2000f8e18ff */
[----:B--2---:R-:W-:-:S04]  /*3470*/  LOP3.LUT R2, R10, UR8, RZ, 0x3c, !PT ;  /* 0x000000080a027c12 */ /* 0x004fc8000f8e3cff */
[----:B------:R-:W-:-:S04]  /*3480*/  SHF.L.U32 R0, R2, 0x1f, RZ ;  /* 0x0000001f02007819 */ /* 0x000fc800000006ff */
[----:B------:R-:W2:Y:S02]  /*3490*/  SYNCS.PHASECHK.TRANS64 P0, [UR4+0x150], R0 ;  /* 0x00015000ff0075a7 */ /* 0x000ea40008001004 */
[----:B-12---:R-:W-:Y:S05]  /*34a0*/  @P0 EXIT ;  /* 0x000000000000094d */ /* 0x006fea0003800000 */
[----:B------:R-:W-:Y:S02]  /*34b0*/  SHF.L.U32 R2, R2, 0x1f, RZ ;  /* 0x0000001f02027819 */ /* 0x000fe400000006ff */
[----:B------:R-:W-:-:S07]  /*34c0*/  MOV R0, UR4 ;  /* 0x0000000400007c02 */ /* 0x000fce0008000f00 */
.L_x_61:
[----:B-1----:R1:W2:Y:S02]  /*34d0*/  SYNCS.PHASECHK.TRANS64.TRYWAIT P0, [R0+URZ+0x150], R2 ;  /* 0x00015002000075a7 */ /* 0x0022a400080011ff */
[----:B--2---:R-:W-:Y:S05]  /*34e0*/  @!P0 NANOSLEEP.SYNCS 0x989680 ;  /* 0x009896800000895d */ /* 0x004fea0003900000 */
[----:B------:R-:W2:Y:S02]  /*34f0*/  @!P0 SYNCS.PHASECHK.TRANS64 P0, [R0+URZ+0x150], R2 ;  /* 0x00015002000085a7 */ /* 0x000ea400080010ff */
[----:B--2---:R-:W-:Y:S05]  /*3500*/  @P0 EXIT ;  /* 0x000000000000094d */ /* 0x004fea0003800000 */
[----:B------:R-:W-:Y:S05]  /*3510*/  BRA `(.L_x_61) ;  /* 0xfffffffc00ec7947 */ /* 0x000fea000383ffff */
.L_x_54:
[----:B------:R-:W-:-:S09]  /*3520*/  UISETP.NE.AND UP0, UPT, UR12, URZ, UPT ;  /* 0x000000ff0c00728c */ /* 0x000fd2000bf05270 */
[----:B------:R-:W-:Y:S05]  /*3530*/  BRA.U UP0, `(.L_x_62) ;  /* 0x0000000d00787547 */ /* 0x000fea000b800000 */
[----:B------:R-:W-:Y:S01]  /*3540*/  UMOV UR4, 0x40 ;  /* 0x0000004000047882 */ /* 0x000fe20000000000 */
[----:B------:R-:W-:Y:S01]  /*3550*/  NOP ;  /* 0x0000000000007918 */ /* 0x000fe20000000000 */
[----:B------:R-:W-:Y:S01]  /*3560*/  ULEA UR4, UR7, UR4, 0x18 ;  /* 0x0000000407047291 */ /* 0x000fe2000f8ec0ff */
[----:B------:R-:W-:Y:S02]  /*3570*/  UMOV UR5, 0x400 ;  /* 0x0000040000057882 */ /* 0x000fe40000000000 */
[----:B------:R-:W-:-:S06]  /*3580*/  ULEA UR7, UR7, UR5, 0x18 ;  /* 0x0000000507077291 */ /* 0x000fcc000f8ec0ff */
[----:B------:R-:W2:Y:S02]  /*3590*/  LDS.U8 R0, [UR4+0x1c] ;  /* 0x00001c04ff007984 */ /* 0x000ea40008000000 */
[----:B--2---:R-:W-:-:S13]  /*35a0*/  ISETP.NE.AND P0, PT, R0, RZ, PT ;  /* 0x000000ff0000720c */ /* 0x004fda0003f05270 */
[----:B------:R-:W-:Y:S05]  /*35b0*/  @P0 BRA `(.L_x_63) ;  /* 0x0000000000580947 */ /* 0x000fea0003800000 */
[----:B------:R-:W-:-:S13]  /*35c0*/  ELECT P0, URZ, PT ;  /* 0x0000000000ff782f */ /* 0x000fda0003800000 */
[----:B------:R-:W-:Y:S05]  /*35d0*/  @!P0 BRA `(.L_x_64) ;  /* 0x0000000000608947 */ /* 0x000fea0003800000 */
[----:B------:R-:W-:Y:S01]  /*35e0*/  UMOV UR5, 0x10 ;  /* 0x0000001000057882 */ /* 0x000fe20000000000 */
[----:B------:R-:W-:Y:S01]  /*35f0*/  HFMA2 R2, -RZ, RZ, 0, 5.9604644775390625e-08 ;  /* 0x00000001ff027431 */ /* 0x000fe200000001ff */
[----:B------:R-:W-:-:S03]  /*3600*/  MOV R3, 0xffff ;  /* 0x0000ffff00037802 */ /* 0x000fc60000000f00 */
[----:B------:R-:W-:Y:S04]  /*3610*/  DEPBAR.LE SB2, 0x36 ;  /* 0x0000ad800000791a */ /* 0x000fe80000000000 */
[----:B------:R-:W2:Y:S02]  /*3620*/  UTCATOMSWS.FIND_AND_SET.ALIGN UP0, UR5, UR5 ;  /* 0x00000005000575e3 */ /* 0x000ea40008000800 */
[----:B--2---:R-:W-:Y:S01]  /*3630*/  MOV R0, UR5 ;  /* 0x0000000500007c02 */ /* 0x004fe20008000f00 */
[----:B------:R-:W-:Y:S06]  /*3640*/  BRA.U UP0, `(.L_x_65) ;  /* 0x0000000100187547 */ /* 0x000fec000b800000 */
.L_x_66:
[----:B------:R-:W-:Y:S05]  /*3650*/  NANOSLEEP 0x64 ;  /* 0x000000640000795d */ /* 0x000fea0003800000 */
[----:B------:R-:W-:-:S05]  /*3660*/  UMOV UR5, 0x10 ;  /* 0x0000001000057882 */ /* 0x000fca0000000000 */
[----:B------:R-:W-:Y:S04]  /*3670*/  DEPBAR.LE SB2, 0x36 ;  /* 0x0000ad800000791a */ /* 0x000fe80000000000 */
[----:B------:R-:W2:Y:S02]  /*3680*/  UTCATOMSWS.FIND_AND_SET.ALIGN UP0, UR5, UR5 ;  /* 0x00000005000575e3 */ /* 0x000ea40008000800 */
[----:B--2---:R-:W-:Y:S01]  /*3690*/  MOV R0, UR5 ;  /* 0x0000000500007c02 */ /* 0x004fe20008000f00 */
[----:B------:R-:W-:Y:S05]  /*36a0*/  BRA.U !UP0, `(.L_x_66) ;  /* 0xfffffffd08e87547 */ /* 0x000fea000b83ffff */
.L_x_65:
[-C--:B------:R-:W-:Y:S02]  /*36b0*/  SHF.L.U32 R3, R3, R0.reuse, RZ ;  /* 0x0000000003037219 */ /* 0x080fe400000006ff */
[----:B------:R-:W-:Y:S01]  /*36c0*/  SHF.L.U32 R2, R2, R0, RZ ;  /* 0x0000000002027219 */ /* 0x000fe200000006ff */
[----:B------:R-:W-:Y:S02]  /*36d0*/  IMAD.SHL.U32 R0, R0, 0x20, RZ ;  /* 0x0000002000007824 */ /* 0x000fe400078e00ff */
[----:B------:R2:W-:Y:S04]  /*36e0*/  ATOMS.OR RZ, [UR4+0x14], R3 ;  /* 0x00001403ffff798c */ /* 0x0005e8000b000004 */
[----:B------:R2:W-:Y:S04]  /*36f0*/  ATOMS.OR RZ, [UR4+0x18], R2 ;  /* 0x00001802ffff798c */ /* 0x0005e8000b000004 */
[----:B------:R2:W-:Y:S01]  /*3700*/  STS [UR7+0x1f0], R0 ;  /* 0x0001f000ff007988 */ /* 0x0005e20008000807 */
[----:B------:R-:W-:Y:S05]  /*3710*/  BRA `(.L_x_64) ;  /* 0x0000000000107947 */ /* 0x000fea0003800000 */
.L_x_63:
[----:B------:R-:W-:Y:S02]  /*3720*/  MOV R0, 0xffffffff ;  /* 0xffffffff00007802 */ /* 0x000fe40000000f00 */
[----:B------:R-:W-:-:S03]  /*3730*/  MOV R2, 0x3760 ;  /* 0x0000376000027802 */ /* 0x000fc60000000f00 */
[----:B------:R2:W-:Y:S04]  /*3740*/  STS [UR7+0x1f0], R0 ;  /* 0x0001f000ff007988 */ /* 0x0005e80008000807 */
[----:B-12--5:R-:W-:Y:S05]  /*3750*/  CALL.REL.NOINC `($__internal_1_$__cuda_sm10x_tcgen05_guardrail_trap_phase_invalid_during_alloc) ;  /* 0x0000007c00fc7944 */ /* 0x026fea0003c00000 */
.L_x_64:
[----:B------:R-:W-:Y:S05]  /*3760*/  WARPSYNC.ALL ;  /* 0x0000000000007948 */ /* 0x000fea0003800000 */
[----:B------:R-:W3:Y:S01]  /*3770*/  S2UR UR9, SR_CgaCtaId ;  /* 0x00000000000979c3 */ /* 0x000ee20000008800 */
[----:B------:R-:W-:Y:S01]  /*3780*/  UMOV UR4, 0x400 ;  /* 0x0000040000047882 */ /* 0x000fe20000000000 */
[----:B------:R-:W-:-:S06]  /*3790*/  NOP ;  /* 0x0000000000007918 */ /* 0x000fcc0000000000 */
[----:B------:R-:W-:Y:S06]  /*37a0*/  BAR.ARV 0x6, 0xa0 ;  /* 0x0182800000007b1d */ /* 0x000fec0000002000 */
[----:B------:R-:W4:Y:S01]  /*37b0*/  LDCU UR5, c[0x0][0x38c] ;  /* 0x00007180ff0577ac */ /* 0x000f220008000800 */
[----:B------:R-:W-:Y:S02]  /*37c0*/  HFMA2 R12, -RZ, RZ, 0, 0 ;  /* 0x00000000ff0c7431 */ /* 0x000fe400000001ff */
[----:B------:R-:W-:Y:S02]  /*37d0*/  IMAD.MOV.U32 R7, RZ, RZ, 0x1 ;  /* 0x00000001ff077424 */ /* 0x000fe400078e00ff */
[----:B--2---:R-:W-:Y:S01]  /*37e0*/  IMAD.MOV.U32 R2, RZ, RZ, RZ ;  /* 0x000000ffff027224 */ /* 0x004fe200078e00ff */
[----:B------:R-:W-:Y:S01]  /*37f0*/  UMOV UR11, URZ ;  /* 0x000000ff000b7c82 */ /* 0x000fe20008000000 */
[----:B------:R-:W-:Y:S01]  /*3800*/  UMOV UR18, URZ ;  /* 0x000000ff00127c82 */ /* 0x000fe20008000000 */
[----:B------:R-:W-:Y:S01]  /*3810*/  UMOV UR20, 0x0 ;  /* 0x0000000000147882 */ /* 0x000fe20000000000 */
[----:B------:R-:W-:Y:S01]  /*3820*/  UMOV UR21, 0x43c0490 ;  /* 0x043c049000157882 */ /* 0x000fe20000000000 */
[----:B---3--:R-:W-:Y:S01]  /*3830*/  ULEA UR9, UR9, UR4, 0x18 ;  /* 0x0000000409097291 */ /* 0x008fe2000f8ec0ff */
[----:B------:R-:W2:Y:S03]  /*3840*/  LDCU UR4, c[0x0][0x38c] ;  /* 0x00007180ff0477ac */ /* 0x000ea60008000800 */
[----:B------:R-:W-:-:S02]  /*3850*/  UIADD3 UR10, UPT, UPT, UR9, 0xf300, URZ ;  /* 0x0000f300090a7890 */ /* 0x000fc4000fffe0ff */
[----:B----4-:R-:W-:-:S03]  /*3860*/  UISETP.GE.AND UP4, UPT, UR5, 0x1, UPT ;  /* 0x000000010500788c */ /* 0x010fc6000bf86270 */
[----:B------:R-:W3:Y:S01]  /*3870*/  LDS R0, [UR9+0x1f0] ;  /* 0x0001f009ff007984 */ /* 0x000ee20008000800 */
[----:B------:R-:W-:-:S04]  /*3880*/  USHF.R.U32.HI UR10, URZ, 0x4, UR10 ;  /* 0x00000004ff0a7899 */ /* 0x000fc8000801160a */
[----:B------:R-:W-:-:S04]  /*3890*/  ULOP3.LUT UR10, UR10, 0x3fff, URZ, 0xc0, !UPT ;  /* 0x00003fff0a0a7892 */ /* 0x000fc8000f8ec0ff */
[----:B------:R-:W-:Y:S02]  /*38a0*/  ULOP3.LUT UR10, UR10, 0x10000, URZ, 0xfc, !UPT ;  /* 0x000100000a0a7892 */ /* 0x000fe4000f8efcff */
[----:B--2---:R-:W-:-:S04]  /*38b0*/  UIADD3 UR4, UPT, UPT, UR4, 0xf, URZ ;  /* 0x0000000f04047890 */ /* 0x004fc8000fffe0ff */
[----:B------:R-:W-:-:S04]  /*38c0*/  USHF.R.S32.HI UR8, URZ, 0x1f, UR4 ;  /* 0x0000001fff087899 */ /* 0x000fc80008011404 */
[----:B------:R-:W-:Y:S02]  /*38d0*/  ULEA.HI UR8, UR8, UR4, URZ, 0x4 ;  /* 0x0000000408087291 */ /* 0x000fe4000f8f20ff */
[----:B------:R-:W-:Y:S02]  /*38e0*/  UIADD3 UR4, UPT, UPT, UR9, 0x17b00, URZ ;  /* 0x00017b0009047890 */ /* 0x000fe4000fffe0ff */
[----:B------:R-:W-:Y:S02]  /*38f0*/  USHF.R.S32.HI UR8, URZ, 0x4, UR8 ;  /* 0x00000004ff087899 */ /* 0x000fe40008011408 */
[----:B------:R-:W-:Y:S02]  /*3900*/  USHF.R.U32.HI UR4, URZ, 0x4, UR4 ;  /* 0x00000004ff047899 */ /* 0x000fe40008011604 */
[----:B------:R-:W-:Y:S02]  /*3910*/  UISETP.LT.AND UP0, UPT, UR8, 0x1, UPT ;  /* 0x000000010800788c */ /* 0x000fe4000bf01270 */
[----:B------:R-:W-:-:S02]  /*3920*/  ULOP3.LUT UR4, UR4, 0x3fff, URZ, 0xc0, !UPT ;  /* 0x00003fff04047892 */ /* 0x000fc4000f8ec0ff */
[----:B------:R-:W-:Y:S02]  /*3930*/  USEL UR15, UR8, 0x1, !UP0 ;  /* 0x00000001080f7887 */ /* 0x000fe4000c000000 */
[----:B------:R-:W-:Y:S02]  /*3940*/  ULOP3.LUT UR4, UR4, 0x10000, URZ, 0xfc, !UPT ;  /* 0x0001000004047892 */ /* 0x000fe4000f8efcff */
[----:B------:R-:W-:Y:S01]  /*3950*/  UIADD3 UR15, UPT, UPT, -UR15, URZ, URZ ;  /* 0x000000ff0f0f7290 */ /* 0x000fe2000fffe1ff */
[----:B---3--:R-:W-:Y:S02]  /*3960*/  R2UR UR12, R0 ;  /* 0x00000000000c72ca */ /* 0x008fe400000e0000 */
[----:B------:R-:W-:-:S13]  /*3970*/  MOV R0, RZ ;  /* 0x000000ff00007202 */ /* 0x000fda0000000f00 */
.L_x_73:
[----:B------:R-:W-:Y:S02]  /*3980*/  LEA R3, R2, UR9, 0x3 ;  /* 0x0000000902037c11 */ /* 0x000fe4000f8e18ff */
[----:B------:R-:W-:Y:S02]  /*3990*/  SHF.L.U32 R4, R12, 0x1f, RZ ;  /* 0x0000001f0c047819 */ /* 0x000fe400000006ff */
[----:B------:R-:W-:Y:S01]  /*39a0*/  PLOP3.LUT P0, PT, PT, PT, UP4, 0x80, 0x8 ;  /* 0x000000000008781c */ /* 0x000fe20003f0f048 */
[----:B------:R-:W-:Y:S01]  /*39b0*/  VIADD R5, R3, 0x150 ;  /* 0x0000015003057836 */ /* 0x000fe20000000000 */
[----:B--2---:R-:W2:Y:S02]  /*39c0*/  SYNCS.PHASECHK.TRANS64.TRYWAIT P1, [R3+URZ+0x140], R4 ;  /* 0x00014004030075a7 */ /* 0x004ea400080211ff */
[----:B--2---:R-:W-:Y:S09]  /*39d0*/  @!P1 BRA `(.L_x_67) ;  /* 0x0000007800109947 */ /* 0x004ff20003800000 */
.L_x_171:
[----:B------:R-:W-:Y:S01]  /*39e0*/  LEA R6, R2, UR9, 0x4 ;  /* 0x0000000902067c11 */ /* 0x000fe2000f8e20ff */
[----:B------:R-:W-:Y:S01]  /*39f0*/  @UP4 ULEA UR5, UR18, UR9, 0x3 ;  /* 0x0000000912054291 */ /* 0x000fe2000f8e18ff */
[----:B------:R-:W-:Y:S01]  /*3a00*/  PLOP3.LUT P1, PT, PT, PT, PT, 0x80, 0x8 ;  /* 0x000000000008781c */ /* 0x000fe20003f2f070 */
[----:B------:R-:W-:Y:S01]  /*3a10*/  ULEA UR14, UR11, UR9, 0x3 ;  /* 0x000000090b0e7291 */ /* 0x000fe2000f8e18ff */
[----:B------:R-:W-:Y:S01]  /*3a20*/  PRMT R5, RZ, 0x654, R5 ;  /* 0x00000654ff057816 */ /* 0x000fe20000000005 */
[----:B------:R3:W4:Y:S01]  /*3a30*/  LDS.128 R8, [R6+0x1d0] ;  /* 0x0001d00006087984 */ /* 0x0007220000000c00 */
[----:B--2---:R-:W-:Y:S02]  /*3a40*/  @P0 SHF.L.U32 R4, R0, 0x1f, RZ ;  /* 0x0000001f00040819 */ /* 0x004fe400000006ff */
[----:B------:R-:W-:Y:S01]  /*3a50*/  SHF.L.U32 R3, R7, 0x1f, RZ ;  /* 0x0000001f07037819 */ /* 0x000fe200000006ff */
[----:B------:R-:W-:Y:S01]  /*3a60*/  @!PT LDS RZ, [RZ] ;  /* 0x00000000fffff984 */ /* 0x000fe20000000800 */
[----:B------:R-:W-:Y:S01]  /*3a70*/  @!PT LDS RZ, [RZ] ;  /* 0x00000000fffff984 */ /* 0x000fe20000000800 */
[----:B------:R-:W-:Y:S01]  /*3a80*/  @!PT LDS RZ, [RZ] ;  /* 0x00000000fffff984 */ /* 0x000fe20000000800 */
[----:B------:R-:W-:Y:S01]  /*3a90*/  @!PT LDS RZ, [RZ] ;  /* 0x00000000fffff984 */ /* 0x000fe20000000800 */
[----:B------:R2:W-:Y:S06]  /*3aa0*/  MEMBAR.ALL.CTA ;  /* 0x0000000000007992 */ /* 0x0005ec0000008000 */
[----:B--2---:R-:W2:Y:S02]  /*3ab0*/  FENCE.VIEW.ASYNC.S ;  /* 0x00000000000073c6 */ /* 0x004ea40000000000 */
[----:B--2---:R3:W-:Y:S01]  /*3ac0*/  SYNCS.ARRIVE.TRANS64.RED.A1T0 RZ, [R5+URZ], RZ ;  /* 0x000000ff05ff79a7 */ /* 0x0047e200081004ff */
[----:B------:R3:W2:Y:S01]  /*3ad0*/  @P0 SYNCS.PHASECHK.TRANS64.TRYWAIT P1, [UR5], R4 ;  /* 0x00000004ff0005a7 */ /* 0x0006a20008021105 */
[----:B------:R-:W1:Y:S02]  /*3ae0*/  SYNCS.PHASECHK.TRANS64.TRYWAIT P0, [UR14+0x180], R3 ;  /* 0x00018003ff0075a7 */ /* 0x000e64000800110e */
[----:B-1234-:R-:W-:Y:S05]  /*3af0*/  @!P0 BRA `(.L_x_68) ;  /* 0x0000007400dc8947 */ /* 0x01efea0003800000 */
.L_x_173:
[----:B-1----:R-:W-:Y:S01]  /*3b00*/  IADD3 R4, PT, PT, R2, 0x1, RZ ;  /* 0x0000000102047810 */ /* 0x002fe20007ffe0ff */
[----:B------:R-:W-:Y:S06]  /*3b10*/  BRA.U !UP4, `(.L_x_69) ;  /* 0x000000010c9c7547 */ /* 0x000fec000b800000 */
[----:B------:R-:W-:Y:S02]  /*3b20*/  ULEA.HI UR13, UR11, UR11, URZ, 0x1 ;  /* 0x0000000b0b0d7291 */ /* 0x000fe4000f8f08ff */
[----:B------:R-:W-:Y:S02]  /*3b30*/  UPLOP3.LUT UP2, UPT, UPT, UPT, UPT, 0x40, 0x4 ;  /* 0x000000000004789c */ /* 0x000fe40003f4e870 */
[----:B------:R-:W-:Y:S02]  /*3b40*/  USHF.R.U32.HI UR5, URZ, 0x1, UR13 ;  /* 0x00000001ff057899 */ /* 0x000fe4000801160d */
[----:B------:R-:W-:Y:S02]  /*3b50*/  ULOP3.LUT UR13, UR13, 0xffe, URZ, 0xc0, !UPT ;  /* 0x00000ffe0d0d7892 */ /* 0x000fe4000f8ec0ff */
[----:B------:R-:W-:Y:S02]  /*3b60*/  UIMAD UR5, UR5, 0xf0, UR12 ;  /* 0x000000f0050578a4 */ /* 0x000fe4000f8e020c */
[----:B------:R-:W-:Y:S01]  /*3b70*/  UIADD3 UR13, UPT, UPT, -UR13, UR11, URZ ;  /* 0x0000000b0d0d7290 */ /* 0x000fe2000fffe1ff */
[----:B------:R-:W-:Y:S01]  /*3b80*/  UMOV UR17, UR15 ;  /* 0x0000000f00117c82 */ /* 0x000fe20008000000 */
[----:B------:R-:W-:-:S02]  /*3b90*/  UMOV UR16, UR8 ;  /* 0x0000000800107c82 */ /* 0x000fc40008000000 */
[----:B------:R-:W-:-:S03]  /*3ba0*/  ULEA UR13, UR13, UR5, 0x14 ;  /* 0x000000050d0d7291 */ /* 0x000fc6000f8ea0ff */
[----:B------:R-:W-:-:S09]  /*3bb0*/  UMOV UR5, UR18 ;  /* 0x0000001200057c82 */ /* 0x000fd20008000000 */
.L_x_72:
[----:B------:R-:W-:Y:S02]  /*3bc0*/  UIADD3 UR17, UPT, UPT, UR17, 0x1, URZ ;  /* 0x0000000111117890 */ /* 0x000fe4000fffe0ff */
[----:B-1----:R-:W-:Y:S02]  /*3bd0*/  ULEA UR7, UR5, UR9, 0x3 ;  /* 0x0000000905077291 */ /* 0x002fe4000f8e18ff */
[----:B------:R-:W-:Y:S01]  /*3be0*/  UISETP.NE.AND UP3, UPT, UR17, URZ, UPT ;  /* 0x000000ff1100728c */ /* 0x000fe2000bf65270 */
[----:B--2---:R-:W-:Y:S10]  /*3bf0*/  @P1 BRA `(.L_x_70) ;  /* 0x00000000000c1947 */ /* 0x004ff40003800000 */
[----:B------:R-:W-:Y:S04]  /*3c00*/  SHF.L.U32 R2, R0, 0x1f, RZ ;  /* 0x0000001f00027819 */ /* 0x000fe800000006ff */
[----:B------:R-:W1:Y:S02]  /*3c10*/  SYNCS.PHASECHK.TRANS64.TRYWAIT P0, [UR7], R2 ;  /* 0x00000002ff0075a7 */ /* 0x000e640008001107 */
[----:B-1----:R-:W-:Y:S05]  /*3c20*/  @!P0 BRA `(.L_x_71) ;  /* 0x0000007400a88947 */ /* 0x002fea0003800000 */
.L_x_70:
[----:B------:R-:W-:Y:S01]  /*3c30*/  UISETP.NE.AND UP0, UPT, UR16, 0x1, UPT ;  /* 0x000000011000788c */ /* 0x000fe2000bf05270 */
[----:B------:R-:W-:Y:S01]  /*3c40*/  PLOP3.LUT P1, PT, PT, PT, PT, 0x80, 0x8 ;  /* 0x000000000008781c */ /* 0x000fe20003f2f070 */
[----:B------:R-:W-:Y:S02]  /*3c50*/  UIADD3 UR18, UPT, UPT, UR5, 0x1, URZ ;  /* 0x0000000105127890 */ /* 0x000fe4000fffe0ff */
[----:B------:R-:W-:Y:S02]  /*3c60*/  ULEA UR22, UR5, UR10, 0x7 ;  /* 0x0000000a05167291 */ /* 0x000fe4000f8e38ff */
[----:B------:R-:W-:Y:S01]  /*3c70*/  UISETP.NE.AND UP1, UPT, UR18, 0x11, UPT ;  /* 0x000000111200788c */ /* 0x000fe2000bf25270 */
[----:B------:R-:W-:Y:S01]  /*3c80*/  PLOP3.LUT P0, PT, PT, PT, UP0, 0x80, 0x8 ;  /* 0x000000000008781c */ /* 0x000fe20003f0f008 */
[----:B------:R-:W-:Y:S02]  /*3c90*/  UIADD3 UR16, UPT, UPT, UR16, -0x1, URZ ;  /* 0xffffffff10107890 */ /* 0x000fe4000fffe0ff */
[----:B------:R-:W-:Y:S02]  /*3ca0*/  USEL UR6, URZ, 0x1, UP1 ;  /* 0x00000001ff067887 */ /* 0x000fe40008800000 */
[----:B------:R-:W-:Y:S01]  /*3cb0*/  USEL UR18, UR18, URZ, UP1 ;  /* 0x000000ff12127287 */ /* 0x000fe20008800000 */
[----:B------:R-:W-:Y:S03]  /*3cc0*/  UMOV UR23, 0xc0004010 ;  /* 0xc000401000177882 */ /* 0x000fe60000000000 */
[----:B------:R-:W-:Y:S01]  /*3cd0*/  @UP0 ULEA UR19, UR18, UR9, 0x3 ;  /* 0x0000000912130291 */ /* 0x000fe2000f8e18ff */
[----:B------:R-:W-:Y:S01]  /*3ce0*/  LOP3.LUT R0, R0, UR6, RZ, 0x3c, !PT ;  /* 0x0000000600007c12 */ /* 0x000fe2000f8e3cff */
[----:B------:R-:W-:Y:S03]  /*3cf0*/  UIMAD UR6, UR5, 0x1e0, UR4 ;  /* 0x000001e0050678a4 */ /* 0x000fe6000f8e0204 */
[----:B-1----:R-:W-:Y:S01]  /*3d00*/  @P0 SHF.L.U32 R2, R0, 0x1f, RZ ;  /* 0x0000001f00020819 */ /* 0x002fe200000006ff */
[----:B------:R-:W-:Y:S03]  /*3d10*/  UMOV UR5, UR18 ;  /* 0x0000001200057c82 */ /* 0x000fe60008000000 */
[----:B------:R1:W2:Y:S01]  /*3d20*/  @P0 SYNCS.PHASECHK.TRANS64.TRYWAIT P1, [UR19], R2 ;  /* 0x00000002ff0005a7 */ /* 0x0002a20008021113 */
[----:B------:R-:W-:Y:S03]  /*3d30*/  UIADD3 UR19, UPT, UPT, UR7, 0x88, URZ ;  /* 0x0000008807137890 */ /* 0x000fe6000fffe0ff */
[----:B------:R-:W-:Y:S02]  /*3d40*/  UMOV UR7, 0xc0004010 ;  /* 0xc000401000077882 */ /* 0x000fe40000000000 */
[----:B------:R1:W-:Y:S01]  /*3d50*/  UTCHMMA gdesc[UR22], gdesc[UR6], tmem[UR13], tmem[UR20], idesc[UR21], UP2 ;  /* 0x00ff1406160075ea */ /* 0x0003e2000900000d */
[----:B------:R-:W-:Y:S03]  /*3d60*/  UPLOP3.LUT UP2, UPT, UPT, UPT, UPT, 0x80, 0x8 ;  /* 0x000000000008789c */ /* 0x000fe60003f4f070 */
[----:B------:R1:W-:Y:S01]  /*3d70*/  UTCBAR [UR19], URZ ;  /* 0x000000ff130073e9 */ /* 0x0003e200080000ff */
[----:B------:R-:W-:Y:S07]  /*3d80*/  BRA.U UP3, `(.L_x_72) ;  /* 0xfffffffd038c7547 */ /* 0x000fee000b83ffff */
.L_x_69:
[----:B------:R-:W-:Y:S01]  /*3d90*/  UIADD3 UR11, UPT, UPT, UR11, 0x1, URZ ;  /* 0x000000010b0b7890 */ /* 0x000fe2000fffe0ff */
[----:B------:R-:W-:Y:S01]  /*3da0*/  LOP3.LUT P0, RZ, R10, 0x1, RZ, 0xc0, !PT ;  /* 0x000000010aff7812 */ /* 0x000fe2000780c0ff */
[----:B------:R-:W-:Y:S01]  /*3db0*/  UIADD3 UR14, UPT, UPT, UR14, 0x160, URZ ;  /* 0x000001600e0e7890 */ /* 0x000fe2000fffe0ff */
[----:B--2---:R-:W-:Y:S01]  /*3dc0*/  ISETP.NE.AND P1, PT, R4, 0x2, PT ;  /* 0x000000020400780c */ /* 0x004fe20003f25270 */
[----:B------:R-:W-:-:S03]  /*3dd0*/  UISETP.NE.AND UP0, UPT, UR11, 0x4, UPT ;  /* 0x000000040b00788c */ /* 0x000fc6000bf05270 */
[----:B-1----:R-:W-:Y:S01]  /*3de0*/  SEL R2, RZ, 0x1, P1 ;  /* 0x00000001ff027807 */ /* 0x002fe20000800000 */
[----:B------:R-:W-:Y:S02]  /*3df0*/  USEL UR5, URZ, 0x1, UP0 ;  /* 0x00000001ff057887 */ /* 0x000fe40008000000 */
[----:B------:R-:W-:Y:S01]  /*3e00*/  USEL UR11, UR11, URZ, UP0 ;  /* 0x000000ff0b0b7287 */ /* 0x000fe20008000000 */
[----:B------:R2:W-:Y:S01]  /*3e10*/  UTCBAR [UR14], URZ ;  /* 0x000000ff0e0073e9 */ /* 0x0005e200080000ff */
[----:B------:R-:W-:Y:S02]  /*3e20*/  LOP3.LUT R12, R12, R2, RZ, 0x3c, !PT ;  /* 0x000000020c0c7212 */ /* 0x000fe400078e3cff */
[----:B------:R-:W-:Y:S02]  /*3e30*/  LOP3.LUT R7, R7, UR5, RZ, 0x3c, !PT ;  /* 0x0000000507077c12 */ /* 0x000fe4000f8e3cff */
[----:B------:R-:W-:Y:S01]  /*3e40*/  SEL R2, R4, RZ, P1 ;  /* 0x000000ff04027207 */ /* 0x000fe20000800000 */
[----:B------:R-:W-:Y:S06]  /*3e50*/  @P0 BRA `(.L_x_73) ;  /* 0xfffffff800c80947 */ /* 0x000fec000383ffff */
[----:B------:R-:W1:Y:S01]  /*3e60*/  S2UR UR4, SR_CgaCtaId ;  /* 0x00000000000479c3 */ /* 0x000e620000008800 */
[----:B------:R-:W-:Y:S01]  /*3e70*/  ELECT P0, URZ, PT ;  /* 0x0000000000ff782f */ /* 0x000fe20003800000 */
[----:B------:R-:W-:Y:S01]  /*3e80*/  IMAD.MOV.U32 R2, RZ, RZ, 0x1 ;  /* 0x00000001ff027424 */ /* 0x000fe200078e00ff */
[----:B------:R-:W-:Y:S01]  /*3e90*/  UIADD3 UR9, UPT, UPT, UR9, 0x180, URZ ;  /* 0x0000018009097890 */ /* 0x000fe2000fffe0ff */
[----:B------:R-:W-:Y:S01]  /*3ea0*/  SHF.L.U32 R0, R7, 0x1f, RZ ;  /* 0x0000001f07007819 */ /* 0x000fe200000006ff */
[----:B------:R-:W-:-:S03]  /*3eb0*/  UMOV UR5, 0x40 ;  /* 0x0000004000057882 */ /* 0x000fc60000000000 */
[----:B------:R-:W-:Y:S01]  /*3ec0*/  UVIRTCOUNT.DEALLOC.SMPOOL 0x80 ;  /* 0x000000800000784c */ /* 0x000fe20000000000 */
[----:B-1----:R-:W-:Y:S02]  /*3ed0*/  ULEA UR4, UR4, UR5, 0x18 ;  /* 0x0000000504047291 */ /* 0x002fe4000f8ec0ff */
[----:B------:R-:W-:-:S07]  /*3ee0*/  ULEA UR5, UR11, UR9, 0x3 ;  /* 0x000000090b057291 */ /* 0x000fce000f8e18ff */
[----:B------:R1:W-:Y:S02]  /*3ef0*/  @P0 STS.U8 [UR4+0x1c], R2 ;  /* 0x00001c02ff000988 */ /* 0x0003e40008000004 */
[----:B------:R-:W3:Y:S02]  /*3f00*/  SYNCS.PHASECHK.TRANS64.TRYWAIT P0, [UR5], R0 ;  /* 0x00000000ff0075a7 */ /* 0x000ee40008001105 */
[----:B-1-3--:R-:W-:Y:S05]  /*3f10*/  @!P0 BRA `(.L_x_74) ;  /* 0x0000007400048947 */ /* 0x00afea0003800000 */
.L_x_176:
[----:B------:R-:W-:-:S04]  /*3f20*/  UIADD3 UR6, UPT, UPT, UR11, 0x1, URZ ;  /* 0x000000010b067890 */ /* 0x000fc8000fffe0ff */
[----:B------:R-:W-:-:S04]  /*3f30*/  UISETP.NE.AND UP0, UPT, UR6, 0x4, UPT ;  /* 0x000000040600788c */ /* 0x000fc8000bf05270 */
[----:B------:R-:W-:Y:S02]  /*3f40*/  USEL UR7, URZ, 0x1, UP0 ;  /* 0x00000001ff077887 */ /* 0x000fe40008000000 */
[----:B------:R-:W-:-:S04]  /*3f50*/  USEL UR6, UR6, URZ, UP0 ;  /* 0x000000ff06067287 */ /* 0x000fc80008000000 */
[----:B------:R-:W-:Y:S01]  /*3f60*/  ULEA UR5, UR6, UR9, 0x3 ;  /* 0x0000000906057291 */ /* 0x000fe2000f8e18ff */
[----:B-1----:R-:W-:-:S04]  /*3f70*/  LOP3.LUT R0, R7, UR7, RZ, 0x3c, !PT ;  /* 0x0000000707007c12 */ /* 0x002fc8000f8e3cff */
[----:B------:R-:W-:-:S04]  /*3f80*/  SHF.L.U32 R2, R0, 0x1f, RZ ;  /* 0x0000001f00027819 */ /* 0x000fc800000006ff */
[----:B------:R-:W1:Y:S02]  /*3f90*/  SYNCS.PHASECHK.TRANS64.TRYWAIT P0, [UR5], R2 ;  /* 0x00000002ff0075a7 */ /* 0x000e640008001105 */
[----:B-1----:R-:W-:Y:S05]  /*3fa0*/  @!P0 BRA `(.L_x_75) ;  /* 0x0000007000f88947 */ /* 0x002fea0003800000 */
.L_x_178:
        /* <DEDUP_REMOVED lines=9> */
.L_x_180:
[----:B------:R-:W-:-:S04]  /*4040*/  UIADD3 UR6, UPT, UPT, UR6, 0x1, URZ ;  /* 0x0000000106067890 */ /* 0x000fc8000fffe0ff */
[----:B------:R-:W-:-:S04]  /*4050*/  UISETP.NE.AND UP0, UPT, UR6, 0x4, UPT ;  /* 0x000000040600788c */ /* 0x000fc8000bf05270 */
[----:B------:R-:W-:Y:S02]  /*4060*/  USEL UR5, URZ, 0x1, UP0 ;  /* 0x00000001ff057887 */ /* 0x000fe40008000000 */
[----:B------:R-:W-:-:S04]  /*4070*/  USEL UR6, UR6, URZ, UP0 ;  /* 0x000000ff06067287 */ /* 0x000fc80008000000 */
[----:B------:R-:W-:Y:S01]  /*4080*/  ULEA UR6, UR6, UR9, 0x3 ;  /* 0x0000000906067291 */ /* 0x000fe2000f8e18ff */
[----:B------:R-:W-:-:S04]  /*4090*/  LOP3.LUT R0, R0, UR5, RZ, 0x3c, !PT ;  /* 0x0000000500007c12 */ /* 0x000fc8000f8e3cff */
[----:B------:R-:W-:-:S04]  /*40a0*/  SHF.L.U32 R0, R0, 0x1f, RZ ;  /* 0x0000001f00007819 */ /* 0x000fc800000006ff */
[----:B------:R-:W3:Y:S02]  /*40b0*/  SYNCS.PHASECHK.TRANS64.TRYWAIT P0, [UR6], R0 ;  /* 0x00000000ff0075a7 */ /* 0x000ee40008001106 */
[----:B---3--:R-:W-:Y:S05]  /*40c0*/  @!P0 BRA `(.L_x_77) ;  /* 0x0000007000e08947 */ /* 0x008fea0003800000 */
.L_x_182:
[----:B------:R-:W-:Y:S01]  /*40d0*/  NOP ;  /* 0x0000000000007918 */ /* 0x000fe20000000000 */
[----:B-1----:R-:W1:Y:S01]  /*40e0*/  LDS R0, [UR4+0x14] ;  /* 0x00001404ff007984 */ /* 0x002e620008000800 */
[----:B------:R-:W-:Y:S01]  /*40f0*/  ULOP3.LUT UR6, UR12, 0xffff, URZ, 0xc0, !UPT ;  /* 0x0000ffff0c067892 */ /* 0x000fe2000f8ec0ff */
[----:B------:R-:W-:Y:S01]  /*4100*/  UMOV UR8, 0xffff ;  /* 0x0000ffff00087882 */ /* 0x000fe20000000000 */
[----:B------:R-:W-:Y:S02]  /*4110*/  UMOV UR5, 0x1 ;  /* 0x0000000100057882 */ /* 0x000fe40000000000 */
[----:B------:R-:W-:-:S04]  /*4120*/  USHF.R.U32.HI UR6, URZ, 0x5, UR6 ;  /* 0x00000005ff067899 */ /* 0x000fc80008011606 */
[----:B------:R-:W-:Y:S02]  /*4130*/  USHF.L.U32 UR8, UR8, UR6, URZ ;  /* 0x0000000608087299 */ /* 0x000fe400080006ff */
[----:B------:R-:W-:-:S04]  /*4140*/  USHF.L.U32 UR5, UR5, UR6, URZ ;  /* 0x0000000605057299 */ /* 0x000fc800080006ff */
[----:B-1----:R-:W-:-:S04]  /*4150*/  LOP3.LUT R0, R0, UR8, RZ, 0xc0, !PT ;  /* 0x0000000800007c12 */ /* 0x002fc8000f8ec0ff */
[----:B------:R-:W-:-:S13]  /*4160*/  ISETP.NE.AND P0, PT, R0, UR8, PT ;  /* 0x0000000800007c0c */ /* 0x000fda000bf05270 */
[----:B------:R-:W-:Y:S05]  /*4170*/  @P0 BRA `(.L_x_78) ;  /* 0x0000000000580947 */ /* 0x000fea0003800000 */
[----:B------:R-:W1:Y:S02]  /*4180*/  LDS R0, [UR4+0x18] ;  /* 0x00001804ff007984 */ /* 0x000e640008000800 */
[----:B-1----:R-:W-:-:S04]  /*4190*/  LOP3.LUT R0, R0, UR5, RZ, 0xc0, !PT ;  /* 0x0000000500007c12 */ /* 0x002fc8000f8ec0ff */
[----:B------:R-:W-:-:S13]  /*41a0*/  ISETP.NE.AND P0, PT, R0, UR5, PT ;  /* 0x0000000500007c0c */ /* 0x000fda000bf05270 */
[----:B------:R-:W-:Y:S05]  /*41b0*/  @P0 BRA `(.L_x_79) ;  /* 0x00000000003c0947 */ /* 0x000fea0003800000 */
[----:B------:R-:W1:Y:S01]  /*41c0*/  S2R R2, SR_LANEID ;  /* 0x0000000000027919 */ /* 0x000e620000000000 */
[----:B------:R-:W-:Y:S01]  /*41d0*/  ULOP3.LUT UR8, URZ, UR8, URZ, 0x33, !UPT ;  /* 0x00000008ff087292 */ /* 0x000fe2000f8e33ff */
[----:B------:R-:W-:Y:S02]  /*41e0*/  VOTEU.ANY UR7, UPT, PT ;  /* 0x0000000000077886 */ /* 0x000fe400038e0100 */
[----:B------:R-:W-:-:S03]  /*41f0*/  UFLO.U32 UR7, UR7 ;  /* 0x00000007000772bd */ /* 0x000fc600080e0000 */
[----:B------:R-:W-:-:S04]  /*4200*/  IMAD.U32 R0, RZ, RZ, UR8 ;  /* 0x00000008ff007e24 */ /* 0x000fc8000f8e00ff */
[----:B------:R3:W4:Y:S02]  /*4210*/  REDUX UR6, R0 ;  /* 0x00000000000673c4 */ /* 0x0007240000000000 */
[----:B------:R1:W-:Y:S02]  /*4220*/  UTCATOMSWS.AND URZ, UR8 ;  /* 0x0000000800ff79e3 */ /* 0x0003e40008000000 */
[----:B-1----:R-:W-:Y:S02]  /*4230*/  ISETP.EQ.U32.AND P0, PT, R2, UR7, PT ;  /* 0x0000000702007c0c */ /* 0x002fe4000bf02070 */
[----:B---3--:R-:W-:Y:S02]  /*4240*/  LOP3.LUT R0, RZ, UR5, RZ, 0x33, !PT ;  /* 0x00000005ff007c12 */ /* 0x008fe4000f8e33ff */
[----:B----4-:R-:W-:Y:S02]  /*4250*/  MOV R2, UR6 ;  /* 0x0000000600027c02 */ /* 0x010fe40008000f00 */
[----:B------:R-:W1:Y:S07]  /*4260*/  REDUX UR5, R0 ;  /* 0x00000000000573c4 */ /* 0x000e6e0000000000 */
[----:B------:R3:W-:Y:S01]  /*4270*/  @P0 ATOMS.AND RZ, [UR4+0x14], R2 ;  /* 0x00001402ffff098c */ /* 0x0007e2000a800004 */
[----:B-1----:R-:W-:-:S05]  /*4280*/  IMAD.U32 R0, RZ, RZ, UR5 ;  /* 0x00000005ff007e24 */ /* 0x002fca000f8e00ff */
[----:B------:R3:W-:Y:S01]  /*4290*/  @P0 ATOMS.AND RZ, [UR4+0x18], R0 ;  /* 0x00001800ffff098c */ /* 0x0007e2000a800004 */
[----:B------:R-:W-:Y:S05]  /*42a0*/  BRA `(.L_x_80) ;  /* 0x0000000000147947 */ /* 0x000fea0003800000 */
.L_x_79:
[----:B------:R-:W-:Y:S02]  /*42b0*/  MOV R2, 0x42d0 ;  /* 0x000042d000027802 */ /* 0x000fe40000000f00 */
[----:B--2--5:R-:W-:Y:S05]  /*42c0*/  CALL.REL.NOINC `($__internal_0_$__cuda_sm10x_tcgen05_guardrail_trap_col_being_dealloced_not_returned_by_alloc) ;  /* 0x0000007400147944 */ /* 0x024fea0003c00000 */
[----:B------:R-:W-:Y:S05]  /*42d0*/  BRA `(.L_x_80) ;  /* 0x0000000000087947 */ /* 0x000fea0003800000 */
.L_x_78:
[----:B------:R-:W-:Y:S02]  /*42e0*/  MOV R2, 0x4300 ;  /* 0x0000430000027802 */ /* 0x000fe40000000f00 */
[----:B--2--5:R-:W-:Y:S05]  /*42f0*/  CALL.REL.NOINC `($__internal_2_$__cuda_sm10x_tcgen05_guardrail_trap_unallocated_columns_being_dealloced) ;  /* 0x0000007400207944 */ /* 0x024fea0003c00000 */
.L_x_80:
[----:B------:R-:W-:Y:S01]  /*4300*/  NOP ;  /* 0x0000000000007918 */ /* 0x000fe20000000000 */
[----:B--2---:R-:W-:Y:S05]  /*4310*/  EXIT ;  /* 0x000000000000794d */ /* 0x004fea0003800000 */
.L_x_62:
[----:B------:R-:W-:-:S09]  /*4320*/  UISETP.NE.OR UP0, UPT, UR12, 0x3, !UP3 ;  /* 0x000000030c00788c */ /* 0x000fd2000df05670 */
[----:B------:R-:W-:Y:S05]  /*4330*/  BRA.U UP0, `(.L_x_81) ;  /* 0x0000001100547547 */ /* 0x000fea000b800000 */
[----:B------:R-:W2:Y:S01]  /*4340*/  LDCU.64 UR4, c[0x0][0x888] ;  /* 0x00011100ff0477ac */ /* 0x000ea20008000a00 */
[----:B------:R-:W-:Y:S02]  /*4350*/  HFMA2 R10, -RZ, RZ, 0, 0 ;  /* 0x00000000ff0a7431 */ /* 0x000fe400000001ff */
[----:B------:R-:W-:Y:S01]  /*4360*/  IMAD.MOV.U32 R9, RZ, RZ, 0x1 ;  /* 0x00000001ff097424 */ /* 0x000fe200078e00ff */
[----:B------:R-:W-:Y:S01]  /*4370*/  MOV R11, 0x7800 ;  /* 0x00007800000b7802 */ /* 0x000fe20000000f00 */
[----:B------:R-:W3:Y:S01]  /*4380*/  LDCU UR44, c[0x0][0x370] ;  /* 0x00006e00ff2c77ac */ /* 0x000ee20008000800 */
[----:B------:R-:W-:Y:S01]  /*4390*/  IMAD.MOV.U32 R8, RZ, RZ, RZ ;  /* 0x000000ffff087224 */ /* 0x000fe200078e00ff */
[----:B------:R-:W3:Y:S01]  /*43a0*/  LDCU.128 UR40, c[0x0][0xb10] ;  /* 0x00016200ff2877ac */ /* 0x000ee20008000c00 */
[----:B------:R-:W4:Y:S01]  /*43b0*/  LDCU UR39, c[0x0][0x374] ;  /* 0x00006e80ff2777ac */ /* 0x000f220008000800 */
[----:B------:R-:W1:Y:S01]  /*43c0*/  LDCU.64 UR30, c[0x0][0x890] ;  /* 0x00011200ff1e77ac */ /* 0x000e620008000a00 */
[----:B--2---:R-:W-:Y:S01]  /*43d0*/  UISETP.NE.U32.AND UP0, UPT, UR4, URZ, UPT ;  /* 0x000000ff0400728c */ /* 0x004fe2000bf05070 */
[----:B------:R-:W2:Y:S01]  /*43e0*/  LDCU UR21, c[0x0][0xb0c] ;  /* 0x00016180ff1577ac */ /* 0x000ea20008000800 */
[----:B------:R-:W2:Y:S01]  /*43f0*/  LDCU UR38, c[0x0][0xb20] ;  /* 0x00016400ff2677ac */ /* 0x000ea20008000800 */
[----:B------:R-:W2:Y:S01]  /*4400*/  LDCU UR4, c[0x0][0xb30] ;  /* 0x00016600ff0477ac */ /* 0x000ea20008000800 */
[----:B---3--:R-:W-:-:S02]  /*4410*/  UIMAD.WIDE.U32 UR46, UR44, UR40, URZ ;  /* 0x000000282c2e72a5 */ /* 0x008fc4000f8e00ff */
[----:B----4-:R-:W-:Y:S02]  /*4420*/  UIMAD.WIDE.U32 UR8, UR39, UR43, URZ ;  /* 0x0000002b270872a5 */ /* 0x010fe4000f8e00ff */
[----:B------:R-:W-:Y:S02]  /*4430*/  UISETP.NE.AND.EX UP6, UPT, UR5, URZ, UPT, UP0 ;  /* 0x000000ff0500728c */ /* 0x000fe4000bfc5300 */
[----:B-1----:R-:W-:Y:S02]  /*4440*/  UISETP.NE.AND UP0, UPT, UR13, 0x1, UPT ;  /* 0x000000010d00788c */ /* 0x002fe4000bf05270 */
[----:B------:R-:W-:Y:S01]  /*4450*/  UISETP.NE.U32.AND UP0, UPT, UR30, URZ, UPT ;  /* 0x000000ff1e00728c */ /* 0x000fe2000bf05070 */
[----:B------:R-:W-:Y:S01]  /*4460*/  UMOV UR6, 0x400 ;  /* 0x0000040000067882 */ /* 0x000fe20000000000 */
[----:B------:R-:W-:Y:S01]  /*4470*/  UMOV UR46, UR47 ;  /* 0x0000002f002e7c82 */ /* 0x000fe20008000000 */
[----:B------:R-:W-:Y:S01]  /*4480*/  UMOV UR8, UR9 ;  /* 0x0000000900087c82 */ /* 0x000fe20008000000 */
[----:B------:R-:W-:-:S02]  /*4490*/  UISETP.GE.AND UP3, UPT, UR13, 0x1, UPT ;  /* 0x000000010d00788c */ /* 0x000fc4000bf66270 */
[----:B------:R-:W-:Y:S01]  /*44a0*/  UISETP.NE.AND.EX UP5, UPT, UR31, URZ, UPT, UP0 ;  /* 0x000000ff1f00728c */ /* 0x000fe2000bfa5300 */
[----:B------:R-:W1:Y:S01]  /*44b0*/  LDCU.64 UR50, c[0x0][0x348] ;  /* 0x00006900ff3277ac */ /* 0x000e620008000a00 */
[----:B------:R-:W-:Y:S01]  /*44c0*/  UMOV UR29, URZ ;  /* 0x000000ff001d7c82 */ /* 0x000fe20008000000 */
[----:B------:R-:W-:Y:S01]  /*44d0*/  UPLOP3.LUT UP1, UPT, UPT, UPT, UPT, 0x40, 0x4 ;  /* 0x000000000004789c */ /* 0x000fe20003f2e870 */
[----:B------:R-:W3:Y:S01]  /*44e0*/  LDCU.64 UR14, c[0x0][0xb28] ;  /* 0x00016500ff0e77ac */ /* 0x000ee20008000a00 */
[----:B------:R-:W-:Y:S02]  /*44f0*/  ULEA UR6, UR7, UR6, 0x18 ;  /* 0x0000000607067291 */ /* 0x000fe4000f8ec0ff */
[----:B--2---:R-:W-:Y:S02]  /*4500*/  UISETP.NE.AND UP3, UPT, UR21, 0x1, UPT ;  /* 0x000000011500788c */ /* 0x004fe4000bf65270 */
[----:B------:R-:W-:Y:S02]  /*4510*/  USHF.R.U32.HI UR46, URZ, UR41, UR46 ;  /* 0x00000029ff2e7299 */ /* 0x000fe4000801162e */
[----:B------:R-:W-:-:S02]  /*4520*/  USHF.R.U32.HI UR45, URZ, UR38, UR8 ;  /* 0x00000026ff2d7299 */ /* 0x000fc40008011608 */
[----:B------:R-:W-:Y:S02]  /*4530*/  UISETP.NE.AND UP0, UPT, UR42, 0x1, UPT ;  /* 0x000000012a00788c */ /* 0x000fe4000bf05270 */
[----:B------:R-:W-:-:S11]  /*4540*/  UISETP.NE.AND UP4, UPT, UR4, 0x1, UPT ;  /* 0x000000010400788c */ /* 0x000fd6000bf85270 */
.L_x_89:
[----:B------:R-:W-:Y:S02]  /*4550*/  LEA R2, R8, UR6, 0x3 ;  /* 0x0000000608027c11 */ /* 0x000fe4000f8e18ff */
[----:B------:R-:W-:Y:S02]  /*4560*/  SHF.L.U32 R0, R10, 0x1f, RZ ;  /* 0x0000001f0a007819 */ /* 0x000fe400000006ff */
[----:B------:R-:W-:Y:S02]  /*4570*/  LEA R4, R8, UR6, 0x4 ;  /* 0x0000000608047c11 */ /* 0x000fe4000f8e20ff */
[----:B--2---:R-:W2:Y:S02]  /*4580*/  SYNCS.PHASECHK.TRANS64.TRYWAIT P0, [R2+URZ+0x140], R0 ;  /* 0x00014000020075a7 */ /* 0x004ea400080011ff */
[----:B--2---:R-:W-:Y:S05]  /*4590*/  @!P0 BRA `(.L_x_82) ;  /* 0x0000006c00c48947 */ /* 0x004fea0003800000 */
.L_x_183:
[----:B------:R-:W4:Y:S01]  /*45a0*/  LDS.128 R4, [R4+0x1d0] ;  /* 0x0001d00004047984 */ /* 0x000f220000000c00 */
[----:B------:R-:W-:Y:S01]  /*45b0*/  UISETP.GE.AND UP0, UPT, UR13, 0x1, UPT ;  /* 0x000000010d00788c */ /* 0x000fe2000bf06270 */
[----:B------:R-:W-:Y:S01]  /*45c0*/  @!PT LDS RZ, [RZ] ;  /* 0x00000000fffff984 */ /* 0x000fe20000000800 */
[----:B------:R-:W-:Y:S01]  /*45d0*/  @!PT LDS RZ, [RZ] ;  /* 0x00000000fffff984 */ /* 0x000fe20000000800 */
[----:B------:R-:W-:Y:S01]  /*45e0*/  @!PT LDS RZ, [RZ] ;  /* 0x00000000fffff984 */ /* 0x000fe20000000800 */
[----:B------:R-:W-:Y:S01]  /*45f0*/  @!PT LDS RZ, [RZ] ;  /* 0x00000000fffff984 */ /* 0x000fe20000000800 */
[----:B------:R1:W-:Y:S06]  /*4600*/  MEMBAR.ALL.CTA ;  /* 0x0000000000007992 */ /* 0x0003ec0000008000 */
[----:B-1----:R-:W1:Y:S01]  /*4610*/  FENCE.VIEW.ASYNC.S ;  /* 0x00000000000073c6 */ /* 0x002e620000000000 */
[----:B----4-:R-:W-:Y:S11]  /*4620*/  LOP3.LUT P0, RZ, R6, 0x1, RZ, 0xc0, !PT ;  /* 0x0000000106ff7812 */ /* 0x010ff6000780c0ff */
[----:B------:R-:W-:Y:S02]  /*4630*/  @!UPT UIADD3 URZ, UPT, UPT, URZ, URZ, URZ ;  /* 0x000000fffffff290 */ /* 0x000fe4000fffe0ff */
[----:B-1----:R-:W-:Y:S01]  /*4640*/  VOTEU.ANY UP3, P0 ;  /* 0x0000000000ff7886 */ /* 0x002fe20000060100 */
[----:B------:R-:W-:Y:S11]  /*4650*/  PLOP3.LUT P0, PT, PT, PT, UP3, 0x80, 0x8 ;  /* 0x000000000008781c */ /* 0x000ff60003f0f038 */
[----:B------:R-:W-:Y:S02]  /*4660*/  @!UPT UIADD3 URZ, UPT, UPT, URZ, URZ, URZ ;  /* 0x000000fffffff290 */ /* 0x000fe4000fffe0ff */
[----:B--2---:R-:W-:Y:S02]  /*4670*/  @P0 SHF.R.U32.HI R0, RZ, 0x10, R5 ;  /* 0x00000010ff000819 */ /* 0x004fe40000011605 */
[----:B------:R-:W-:Y:S02]  /*4680*/  @P0 MOV R3, R4 ;  /* 0x0000000400030202 */ /* 0x000fe40000000f00 */
[----:B------:R-:W-:Y:S01]  /*4690*/  @P0 R2UR UR4, R0 ;  /* 0x00000000000402ca */ /* 0x000fe200000e0000 */
[----:B------:R-:W-:Y:S01]  /*46a0*/  VIADD R0, R2, 0x150 ;  /* 0x0000015002007836 */ /* 0x000fe20000000000 */
[----:B------:R-:W-:Y:S02]  /*46b0*/  @P0 LOP3.LUT R4, R5, 0xffff, RZ, 0xc0, !PT ;  /* 0x0000ffff05040812 */ /* 0x000fe400078ec0ff */
[----:B------:R-:W-:Y:S02]  /*46c0*/  @P0 R2UR UR8, R3 ;  /* 0x00000000030802ca */ /* 0x000fe400000e0000 */
[----:B------:R-:W-:Y:S02]  /*46d0*/  PRMT R0, RZ, 0x654, R0 ;  /* 0x00000654ff007816 */ /* 0x000fe40000000000 */
[----:B------:R-:W-:Y:S02]  /*46e0*/  @P0 R2UR UR5, R4 ;  /* 0x00000000040502ca */ /* 0x000fe400000e0000 */
[----:B------:R1:W-:Y:S03]  /*46f0*/  SYNCS.ARRIVE.TRANS64.RED.A1T0 RZ, [R0+URZ], RZ ;  /* 0x000000ff00ff79a7 */ /* 0x0003e600081004ff */
[----:B------:R-:W-:Y:S04]  /*4700*/  @UP3 UMOV UR47, UR4 ;  /* 0x00000004002f3c82 */ /* 0x000fe80008000000 */
[----:B------:R-:W-:Y:S04]  /*4710*/  @UP3 UMOV UR23, UR8 ;  /* 0x0000000800173c82 */ /* 0x000fe80008000000 */
[----:B------:R-:W-:Y:S01]  /*4720*/  @UP3 UMOV UR22, UR5 ;  /* 0x0000000500163c82 */ /* 0x000fe20008000000 */
[----:B------:R-:W-:Y:S05]  /*4730*/  BRA.U !UP0, `(.L_x_83) ;  /* 0x0000000108c07547 */ /* 0x000fea000b800000 */
[----:B------:R-:W-:Y:S02]  /*4740*/  UP2UR UR10, UPR, URZ, 0x4 ;  /* 0x00000004ff0a7883 */ /* 0x000fe40008000000 */
[----:B------:R-:W-:Y:S02]  /*4750*/  UISETP.NE.AND UP2, UPT, UR42, 0x1, UPT ;  /* 0x000000012a00788c */ /* 0x000fe4000bf45270 */
[----:B------:R-:W-:Y:S02]  /*4760*/  UISETP.NE.AND UP0, UPT, UR21, 0x1, UPT ;  /* 0x000000011500788c */ /* 0x000fe4000bf05270 */
[----:B------:R-:W-:Y:S02]  /*4770*/  USEL UR4, UR39, UR45, !UP2 ;  /* 0x0000002d27047287 */ /* 0x000fe4000d000000 */
[----:B------:R-:W-:Y:S02]  /*4780*/  UP2UR UR18, UPR, URZ, 0x2 ;  /* 0x00000002ff127883 */ /* 0x000fe40008000000 */
[----:B------:R-:W-:Y:S02]  /*4790*/  UISETP.NE.AND UP1, UPT, UR13, 0x1, UPT ;  /* 0x000000010d00788c */ /* 0x000fe4000bf25270 */
[----:B------:R-:W-:Y:S02]  /*47a0*/  UIMAD.WIDE.U32 UR32, UR22, UR43, URZ ;  /* 0x0000002b162072a5 */ /* 0x000fe4000f8e00ff */
[----:B------:R-:W-:Y:S02]  /*47b0*/  USEL UR9, UR44, UR46, !UP0 ;  /* 0x0000002e2c097287 */ /* 0x000fe4000c000000 */
[----:B---3--:R-:W-:Y:S02]  /*47c0*/  UIMAD.WIDE.U32 UR24, UR4, UR14, URZ ;  /* 0x0000000e041872a5 */ /* 0x008fe4000f8e00ff */
[----:B------:R-:W-:Y:S02]  /*47d0*/  UIMAD.WIDE.U32 UR26, UR23, UR40, URZ ;  /* 0x00000028171a72a5 */ /* 0x000fe4000f8e00ff */
[----:B------:R-:W-:Y:S01]  /*47e0*/  UIMAD.WIDE.U32 UR16, UR9, UR14, URZ ;  /* 0x0000000e091072a5 */ /* 0x000fe2000f8e00ff */
[----:B------:R-:W-:Y:S02]  /*47f0*/  UMOV UR11, UR33 ;  /* 0x00000021000b7c82 */ /* 0x000fe40008000000 */
[----:B------:R-:W-:Y:S01]  /*4800*/  UMOV UR8, UR25 ;  /* 0x0000001900087c82 */ /* 0x000fe20008000000 */
[----:B------:R-:W-:Y:S02]  /*4810*/  USHF.R.U32.HI UR11, URZ, UR38, UR11 ;  /* 0x00000026ff0b7299 */ /* 0x000fe4000801160b */
[----:B------:R-:W-:Y:S02]  /*4820*/  @UP1 USHF.R.U32.HI UR4, URZ, UR15, UR8 ;  /* 0x0000000fff041299 */ /* 0x000fe40008011608 */
[----:B------:R-:W-:Y:S02]  /*4830*/  USEL UR8, UR22, UR11, !UP2 ;  /* 0x0000000b16087287 */ /* 0x000fe4000d000000 */
[----:B------:R-:W-:Y:S02]  /*4840*/  UIMAD UR4, UR13, UR4, URZ ;  /* 0x000000040d0472a4 */ /* 0x000fe4000f8e02ff */
[----:B------:R-:W-:Y:S01]  /*4850*/  UISETP.NE.AND UP2, UPT, UR10, URZ, UPT ;  /* 0x000000ff0a00728c */ /* 0x000fe2000bf45270 */
[----:B------:R-:W-:Y:S01]  /*4860*/  UMOV UR5, UR27 ;  /* 0x0000001b00057c82 */ /* 0x000fe20008000000 */
[----:B------:R-:W-:Y:S01]  /*4870*/  UMOV UR16, UR17 ;  /* 0x0000001100107c82 */ /* 0x000fe20008000000 */
[----:B------:R-:W-:Y:S02]  /*4880*/  USHF.R.U32.HI UR5, URZ, UR41, UR5 ;  /* 0x00000029ff057299 */ /* 0x000fe40008011605 */
[----:B------:R-:W-:Y:S02]  /*4890*/  @UP1 USHF.R.U32.HI UR9, URZ, UR15, UR16 ;  /* 0x0000000fff091299 */ /* 0x000fe40008011610 */
[----:B------:R-:W-:Y:S02]  /*48a0*/  USEL UR5, UR23, UR5, !UP0 ;  /* 0x0000000517057287 */ /* 0x000fe4000c000000 */
[----:B------:R-:W-:Y:S02]  /*48b0*/  UIMAD.WIDE.U32 UR16, UR8, UR14, URZ ;  /* 0x0000000e081072a5 */ /* 0x000fe4000f8e00ff */
[----:B------:R-:W-:Y:S02]  /*48c0*/  UIMAD UR10, UR13, UR9, URZ ;  /* 0x000000090d0a72a4 */ /* 0x000fe4000f8e02ff */
[----:B------:R-:W-:Y:S03]  /*48d0*/  UISETP.GE.AND UP0, UPT, UR8, UR4, UPT ;  /* 0x000000040800728c */ /* 0x000fe6000bf06270 */
[----:B------:R-:W-:Y:S01]  /*48e0*/  UMOV UR4, UR17 ;  /* 0x0000001100047c82 */ /* 0x000fe20008000000 */
[----:B------:R-:W-:Y:S02]  /*48f0*/  UISETP.GE.OR UP0, UPT, UR5, UR10, UP0 ;  /* 0x0000000a0500728c */ /* 0x000fe40008706670 */
[----:B------:R-:W-:Y:S02]  /*4900*/  USHF.R.U32.HI UR4, URZ, UR15, UR4 ;  /* 0x0000000fff047299 */ /* 0x000fe40008011604 */
[----:B------:R-:W-:Y:S02]  /*4910*/  UIMAD.WIDE.U32 UR10, UR5, UR14, URZ ;  /* 0x0000000e050a72a5 */ /* 0x000fe4000f8e00ff */
[----:B------:R-:W-:Y:S04]  /*4920*/  USEL UR12, UR8, UR4, !UP1 ;  /* 0x00000004080c7287 */ /* 0x000fe8000c800000 */
[----:B------:R-:W-:Y:S01]  /*4930*/  UIADD3 UR16, UPT, UPT, -UR12, URZ, URZ ;  /* 0x000000ff0c107290 */ /* 0x000fe2000fffe1ff */
[----:B------:R-:W-:Y:S02]  /*4940*/  @!UP0 UMOV UR4, UR11 ;  /* 0x0000000b00048c82 */ /* 0x000fe40008000000 */
[----:B------:R-:W-:Y:S02]  /*4950*/  @!UP0 USHF.R.U32.HI UR4, URZ, UR15, UR4 ;  /* 0x0000000fff048299 */ /* 0x000fe40008011604 */
[----:B------:R-:W-:Y:S02]  /*4960*/  UIMAD UR10, UR13, UR16, UR8 ;  /* 0x000000100d0a72a4 */ /* 0x000fe4000f8e0208 */
[----:B------:R-:W-:Y:S02]  /*4970*/  @!UP0 USEL UR4, UR5, UR4, !UP1 ;  /* 0x0000000405048287 */ /* 0x000fe4000c800000 */
[----:B------:R-:W-:Y:S02]  /*4980*/  UISETP.NE.AND UP1, UPT, UR18, URZ, UPT ;  /* 0x000000ff1200728c */ /* 0x000fe4000bf25270 */
[----:B------:R-:W-:Y:S02]  /*4990*/  @!UP0 UIMAD UR10, UR9, UR10, UR4 ;  /* 0x0000000a090a82a4 */ /* 0x000fe4000f8e0204 */
[----:B------:R-:W-:Y:S02]  /*49a0*/  @!UP0 UIADD3 UR11, UPT, UPT, UR12, -UR4, URZ ;  /* 0x800000040c0b8290 */ /* 0x000fe4000fffe0ff */
[----:B------:R-:W-:Y:S02]  /*49b0*/  UIADD3 UR9, UPT, UPT, -UR5, URZ, URZ ;  /* 0x000000ff05097290 */ /* 0x000fe4000fffe1ff */
[----:B------:R-:W-:Y:S02]  /*49c0*/  UIADD3 UR4, UPT, UPT, -UR8, URZ, URZ ;  /* 0x000000ff08047290 */ /* 0x000fe4000fffe1ff */
[----:B------:R-:W-:Y:S02]  /*49d0*/  @!UP0 UIMAD UR8, UR11, UR13, UR5 ;  /* 0x0000000d0b0882a4 */ /* 0x000fe4000f8e0205 */
[----:B------:R-:W-:Y:S02]  /*49e0*/  UIMAD UR23, UR21, UR9, UR23 ;  /* 0x00000009151772a4 */ /* 0x000fe4000f8e0217 */
[----:B------:R-:W-:Y:S01]  /*49f0*/  UIMAD UR22, UR42, UR4, UR22 ;  /* 0x000000042a1672a4 */ /* 0x000fe2000f8e0216 */
[----:B------:R-:W-:Y:S02]  /*4a00*/  @!UP0 UMOV UR5, UR10 ;  /* 0x0000000a00058c82 */ /* 0x000fe40008000000 */
[----:B------:R-:W-:Y:S02]  /*4a10*/  UIMAD UR23, UR5, UR21, UR23 ;  /* 0x00000015051772a4 */ /* 0x000fe4000f8e0217 */
[----:B------:R-:W-:Y:S11]  /*4a20*/  UIMAD UR22, UR8, UR42, UR22 ;  /* 0x0000002a081672a4 */ /* 0x000ff6000f8e0216 */
[----:B------:R-:W-:Y:S01]  /*4a30*/  @!UPT UIADD3 URZ, UPT, UPT, URZ, URZ, URZ ;  /* 0x000000fffffff290 */ /* 0x000fe2000fffe0ff */
.L_x_83:
[----:B------:R-:W2:Y:S01]  /*4a40*/  @!UP4 LDCU.128 UR8, c[0x0][0xb10] ;  /* 0x00016200ff08c7ac */ /* 0x000ea20008000c00 */
[----:B------:R-:W-:Y:S04]  /*4a50*/  ISETP.NE.U32.AND P0, PT, RZ, UR30, PT ;  /* 0x0000001eff007c0c */ /* 0x000fe8000bf05070 */
[----:B------:R-:W-:Y:S01]  /*4a60*/  ISETP.NE.AND.EX P0, PT, RZ, UR31, PT, P0 ;  /* 0x0000001fff007c0c */ /* 0x000fe2000bf05300 */
[----:B------:R-:W4:Y:S01]  /*4a70*/  @!UP4 LDCU UR5, c[0x0][0xb0c] ;  /* 0x00016180ff05c7ac */ /* 0x000f220008000800 */
[----:B--2---:R-:W-:Y:S07]  /*4a80*/  UIMAD.WIDE.U32 UR16, UR23, UR8, URZ ;  /* 0x00000008171072a5 */ /* 0x004fee000f8e00ff */
[----:B------:R-:W-:Y:S01]  /*4a90*/  @!UP4 UMOV UR4, UR17 ;  /* 0x000000110004cc82 */ /* 0x000fe20008000000 */
[----:B----4-:R-:W-:Y:S02]  /*4aa0*/  @!UP4 UISETP.NE.AND UP0, UPT, UR5, 0x1, UPT ;  /* 0x000000010500c88c */ /* 0x010fe4000bf05270 */
[----:B------:R-:W-:Y:S02]  /*4ab0*/  @!UP4 USHF.R.U32.HI UR4, URZ, UR9, UR4 ;  /* 0x00000009ff04c299 */ /* 0x000fe40008011604 */
[----:B------:R-:W-:Y:S02]  /*4ac0*/  UIMAD.WIDE.U32 UR16, UR22, UR11, URZ ;  /* 0x0000000b161072a5 */ /* 0x000fe4000f8e00ff */
[----:B------:R-:W-:Y:S02]  /*4ad0*/  @!UP4 USEL UR8, UR23, UR4, !UP0 ;  /* 0x000000041708c287 */ /* 0x000fe4000c000000 */
[----:B------:R-:W-:Y:S03]  /*4ae0*/  @!UP4 UISETP.NE.AND UP0, UPT, UR10, 0x1, UPT ;  /* 0x000000010a00c88c */ /* 0x000fe6000bf05270 */
[----:B------:R-:W-:Y:S02]  /*4af0*/  @!UP4 UMOV UR9, UR17 ;  /* 0x000000110009cc82 */ /* 0x000fe40008000000 */
[----:B------:R-:W2:Y:S02]  /*4b00*/  @!UP4 LDCU UR4, c[0x0][0xb20] ;  /* 0x00016400ff04c7ac */ /* 0x000ea40008000800 */
[----:B--2---:R-:W-:Y:S04]  /*4b10*/  @!UP4 USHF.R.U32.HI UR4, URZ, UR4, UR9 ;  /* 0x00000004ff04c299 */ /* 0x004fe80008011609 */
[----:B------:R-:W-:Y:S04]  /*4b20*/  @!UP4 USEL UR9, UR22, UR4, !UP0 ;  /* 0x000000041609c287 */ /* 0x000fe8000c000000 */
[----:B------:R-:W-:Y:S02]  /*4b30*/  @!UP4 UIADD3 UR4, UPT, UPT, -UR8, UR9, URZ ;  /* 0x000000090804c290 */ /* 0x000fe4000fffe1ff */
[----:B------:R-:W-:Y:S02]  /*4b40*/  @!UP4 UIADD3 UR8, UPT, UPT, UR8, -UR9, URZ ;  /* 0x800000090808c290 */ /* 0x000fe4000fffe0ff */
[----:B------:R-:W-:Y:S02]  /*4b50*/  @!UP4 UIMAD UR23, UR4, UR5, UR23 ;  /* 0x000000050417c2a4 */ /* 0x000fe4000f8e0217 */
[----:B------:R-:W-:Y:S01]  /*4b60*/  @!UP4 UIMAD UR22, UR8, UR10, UR22 ;  /* 0x0000000a0816c2a4 */ /* 0x000fe2000f8e0216 */
[----:B------:R-:W-:Y:S11]  /*4b70*/  BRA.U UP1, `(.L_x_84) ;  /* 0x0000000101107547 */ /* 0x000ff6000b800000 */
[----:B-1----:R-:W-:Y:S04]  /*4b80*/  MOV R0, UR37 ;  /* 0x0000002500007c02 */ /* 0x002fe80008000f00 */
[----:B------:R-:W-:Y:S04]  /*4b90*/  SHF.L.U32 R0, R0, 0x1f, RZ ;  /* 0x0000001f00007819 */ /* 0x000fe800000006ff */
[----:B------:R-:W1:Y:S02]  /*4ba0*/  SYNCS.PHASECHK.TRANS64.TRYWAIT P1, [UR6+0x138], R0 ;  /* 0x00013800ff0075a7 */ /* 0x000e640008021106 */
[----:B-1----:R-:W-:Y:S05]  /*4bb0*/  @!P1 BRA `(.L_x_85) ;  /* 0x0000006800509947 */ /* 0x002fea0003800000 */
.L_x_84:
[----:B------:R-:W-:Y:S05]  /*4bc0*/  BRA.U !UP5, `(.L_x_86) ;  /* 0x000000010d347547 */ /* 0x000fea000b800000 */
[----:B------:R-:W-:Y:S01]  /*4bd0*/  UPLOP3.LUT UP2, UPT, UPT, UPT, UP6, 0x80, 0x8 ;  /* 0x000000000008789c */ /* 0x000fe20003f4f060 */
[----:B-1----:R-:W-:Y:S02]  /*4be0*/  HFMA2 R0, -RZ, RZ, 0, 5.9604644775390625e-08 ;  /* 0x00000001ff007431 */ /* 0x002fe400000001ff */
[----:B------:R-:W-:Y:S03]  /*4bf0*/  IMAD.MOV.U32 R244, RZ, RZ, 0x1 ;  /* 0x00000001fff47424 */ /* 0x000fe600078e00ff */
[----:B------:R-:W-:Y:S05]  /*4c00*/  PLOP3.LUT P1, PT, PT, PT, UP2, 0x80, 0x8 ;  /* 0x000000000008781c */ /* 0x000fea0003f2f028 */
[----:B------:R-:W1:Y:S01]  /*4c10*/  @UP2 LDCU.64 UR8, c[0x0][0x888] ;  /* 0x00011100ff0827ac */ /* 0x000e620008000a00 */
[----:B------:R-:W-:Y:S07]  /*4c20*/  @UP2 UIMAD UR4, UR36, UR30, URZ ;  /* 0x0000001e240422a4 */ /* 0x000fee000f8e02ff */
[----:B------:R-:W-:Y:S01]  /*4c30*/  @!P1 PRMT R244, R0, 0x7610, R244 ;  /* 0x0000761000f49816 */ /* 0x000fe200000000f4 */
[----:B-1----:R-:W-:Y:S03]  /*4c40*/  @UP2 UIMAD.WIDE UR8, UR4, 0x4, UR8 ;  /* 0x00000004040828a5 */ /* 0x002fe6000f8e0208 */
[----:B------:R-:W1:Y:S03]  /*4c50*/  @!UP2 LDCU UR4, c[0x0][0x880] ;  /* 0x00011000ff04a7ac */ /* 0x000e660008000800 */
[----:B------:R-:W-:Y:S01]  /*4c60*/  IMAD.U32 R2, RZ, RZ, UR8 ;  /* 0x00000008ff027e24 */ /* 0x000fe2000f8e00ff */
[----:B------:R-:W-:Y:S05]  /*4c70*/  MOV R3, UR9 ;  /* 0x0000000900037c02 */ /* 0x000fea0008000f00 */
[----:B-----5:R2:W5:Y:S02]  /*4c80*/  @P1 LDG.E R137, desc[UR52][R2.64] ;  /* 0x0000003402891981 */ /* 0x020564000c1e1900 */
[----:B-12---:R-:W-:Y:S07]  /*4c90*/  @!P1 IMAD.U32 R137, RZ, RZ, UR4 ;  /* 0x00000004ff899e24 */ /* 0x006fee000f8e00ff */
.L_x_86:
[----:B-----5:R-:W-:Y:S01]  /*4ca0*/  @!P0 FSETP.EQ.AND P1, PT, R137, RZ, PT ;  /* 0x000000ff8900820b */ /* 0x020fe20003f22000 */
[----:B------:R-:W-:Y:S01]  /*4cb0*/  @!UPT UIADD3 URZ, UPT, UPT, URZ, URZ, URZ ;  /* 0x000000fffffff290 */ /* 0x000fe2000fffe0ff */
[----:B------:R-:W-:Y:S11]  /*4cc0*/  @!P0 BRA `(.L_x_87) ;  /* 0x0000000000148947 */ /* 0x000ff60003800000 */
[----:B------:R-:W-:Y:S02]  /*4cd0*/  LOP3.LUT P0, RZ, R244, 0xff, RZ, 0xc0, !PT ;  /* 0x000000fff4ff7812 */ /* 0x000fe4000780c0ff */
[----:B------:R-:W-:Y:S04]  /*4ce0*/  PLOP3.LUT P1, PT, PT, PT, UP2, 0x80, 0x8 ;  /* 0x000000000008781c */ /* 0x000fe80003f2f028 */
[----:B------:R-:W-:Y:S07]  /*4cf0*/  PLOP3.LUT P1, PT, P1, PT, PT, 0x8, 0x80 ;  /* 0x000000000080781c */ /* 0x000fee0000f2e170 */
[----:B------:R-:W-:Y:S11]  /*4d00*/  @P0 FSETP.EQ.AND P1, PT, R137, RZ, PT ;  /* 0x000000ff8900020b */ /* 0x000ff60003f22000 */
[----:B------:R-:W-:Y:S02]  /*4d10*/  @!UPT UIADD3 URZ, UPT, UPT, URZ, URZ, URZ ;  /* 0x000000fffffff290 */ /* 0x000fe4000fffe0ff */
.L_x_87:
[----:B------:R-:W-:Y:S01]  /*4d20*/  ULEA UR5, UR29, UR6, 0x3 ;  /* 0x000000061d057291 */ /* 0x000fe2000f8e18ff */
[----:B-1----:R-:W-:Y:S02]  /*4d30*/  SHF.L.U32 R2, R9, 0x1f, RZ ;  /* 0x0000001f09027819 */ /* 0x002fe400000006ff */
[----:B------:R-:W-:Y:S01]  /*4d40*/  ELECT P0, URZ, PT ;  /* 0x0000000000ff782f */ /* 0x000fe20003800000 */
[----:B------:R-:W-:Y:S05]  /*4d50*/  VIADD R0, R8, 0x1 ;  /* 0x0000000108007836 */ /* 0x000fea0000000000 */
[----:B------:R-:W1:Y:S02]  /*4d60*/  SYNCS.PHASECHK.TRANS64.TRYWAIT P2, [UR5+0x120], R2 ;  /* 0x00012002ff0075a7 */ /* 0x000e640008041105 */
[----:B-1----:R-:W-:Y:S05]  /*4d70*/  @!P2 BRA `(.L_x_88) ;  /* 0x0000006400f8a947 */ /* 0x002fea0003800000 */
.L_x_186:
[----:B------:R-:W-:Y:S01]  /*4d80*/  PLOP3.LUT P0, PT, P1, P0, PT, 0xf2, 0x2f ;  /* 0x00000000002f781c */ /* 0x000fe20000f01e72 */
[----:B------:R-:W-:Y:S01]  /*4d90*/  UIADD3 UR33, UPT, UPT, UR5, 0x110, URZ ;  /* 0x0000011005217890 */ /* 0x000fe2000fffe0ff */
[----:B------:R-:W-:Y:S01]  /*4da0*/  ISETP.NE.AND P1, PT, R0, 0x2, PT ;  /* 0x000000020000780c */ /* 0x000fe20003f25270 */
[----:B------:R-:W-:Y:S01]  /*4db0*/  UMOV UR20, UR36 ;  /* 0x0000002400147c82 */ /* 0x000fe20008000000 */
[----:B------:R-:W-:Y:S01]  /*4dc0*/  UMOV UR28, UR36 ;  /* 0x00000024001c7c82 */ /* 0x000fe20008000000 */
[----:B------:R-:W-:Y:S01]  /*4dd0*/  UMOV UR12, UR36 ;  /* 0x00000024000c7c82 */ /* 0x000fe20008000000 */
[----:B-1----:R-:W-:Y:S02]  /*4de0*/  SEL R2, RZ, 0x1, P1 ;  /* 0x00000001ff027807 */ /* 0x002fe40000800000 */
[----:B------:R-:W-:Y:S01]  /*4df0*/  UMOV UR17, UR33 ;  /* 0x0000002100117c82 */ /* 0x000fe20008000000 */
[----:B------:R-:W-:Y:S01]  /*4e00*/  UMOV UR25, UR33 ;  /* 0x0000002100197c82 */ /* 0x000fe20008000000 */
[----:B------:R-:W-:Y:S01]  /*4e10*/  UMOV UR9, UR33 ;  /* 0x0000002100097c82 */ /* 0x000fe20008000000 */
[----:B------:R-:W-:Y:S02]  /*4e20*/  LOP3.LUT R10, R10, R2, RZ, 0x3c, !PT ;  /* 0x000000020a0a7212 */ /* 0x000fe400078e3cff */
[----:B------:R-:W-:Y:S01]  /*4e30*/  VOTEU.ALL UP0, P0 ;  /* 0x0000000000ff7886 */ /* 0x000fe20000000000 */
[----:B------:R-:W-:Y:S04]  /*4e40*/  SEL R8, R0, RZ, P1 ;  /* 0x000000ff00087207 */ /* 0x000fe80000800000 */
[----:B------:R-:W-:Y:S02]  /*4e50*/  @!UP0 UIADD3 UR56, UP1, UPT, UR50, 0x580, URZ ;  /* 0x0000058032388890 */ /* 0x000fe4000ff3e0ff */
[----:B------:R-:W-:Y:S02]  /*4e60*/  @!UP0 UIMAD UR4, UR29, 0x7800, UR6 ;  /* 0x000078001d0488a4 */ /* 0x000fe4000f8e0206 */
[----:B------:R-:W-:Y:S02]  /*4e70*/  @!UP0 UIADD3.X UR57, UPT, UPT, URZ, UR51, URZ, UP1, !UPT ;  /* 0x00000033ff398290 */ /* 0x000fe40008ffe4ff */
[----:B------:R-:W-:Y:S02]  /*4e80*/  @!UP0 USHF.L.U32 UR35, UR55, 0x6, URZ ;  /* 0x0000000637238899 */ /* 0x000fe400080006ff */
[----:B------:R-:W-:Y:S02]  /*4e90*/  @!UP0 UIMAD UR34, UR54, 0xf0, URZ ;  /* 0x000000f0362288a4 */ /* 0x000fe4000f8e02ff */
[----:B------:R-:W-:Y:S01]  /*4ea0*/  @!UP0 UIADD3 UR32, UPT, UPT, UR4, 0x200, URZ ;  /* 0x0000020004208890 */ /* 0x000fe2000fffe0ff */
[----:B------:R-:W-:Y:S01]  /*4eb0*/  VOTEU.ALL UP1, P0 ;  /* 0x0000000000ff7886 */ /* 0x000fe20000020000 */
[----:B------:R-:W-:Y:S01]  /*4ec0*/  UMOV UR54, 0x0 ;  /* 0x0000000000367882 */ /* 0x000fe20000000000 */
[----:B------:R-:W-:Y:S01]  /*4ed0*/  UMOV UR55, 0x10000000 ;  /* 0x1000000000377882 */ /* 0x000fe20000000000 */
[----:B------:R-:W-:Y:S02]  /*4ee0*/  @!UP0 UIADD3 UR18, UPT, UPT, UR34, 0x10, URZ ;  /* 0x0000001022128890 */ /* 0x000fe4000fffe0ff */
[----:B------:R-:W-:Y:S03]  /*4ef0*/  @!UP0 UIADD3 UR16, UPT, UPT, UR4, 0xa00, URZ ;  /* 0x00000a0004108890 */ /* 0x000fe6000fffe0ff */
[----:B------:R1:W-:Y:S01]  /*4f00*/  @!UP1 UTMALDG.3D [UR32], [UR56], desc[UR54] ;  /* 0x00003620380095b4 */ /* 0x0003e20008011000 */
[----:B------:R-:W-:Y:S01]  /*4f10*/  VOTEU.ALL UP1, P0 ;  /* 0x0000000000ff7886 */ /* 0x000fe20000020000 */
[----:B------:R-:W-:Y:S01]  /*4f20*/  UMOV UR19, UR35 ;  /* 0x0000002300137c82 */ /* 0x000fe20008000000 */
[----:B------:R-:W-:Y:S02]  /*4f30*/  @!UP0 UIADD3 UR26, UPT, UPT, UR34, 0x20, URZ ;  /* 0x00000020221a8890 */ /* 0x000fe4000fffe0ff */
[----:B------:R-:W-:Y:S01]  /*4f40*/  @!UP0 UIADD3 UR24, UPT, UPT, UR4, 0x1200, URZ ;  /* 0x0000120004188890 */ /* 0x000fe2000fffe0ff */
[----:B------:R-:W-:Y:S01]  /*4f50*/  UMOV UR27, UR35 ;  /* 0x00000023001b7c82 */ /* 0x000fe20008000000 */
[----:B------:R2:W-:Y:S01]  /*4f60*/  @!UP1 UTMALDG.3D [UR16], [UR56], desc[UR54] ;  /* 0x00003610380095b4 */ /* 0x0005e20008011000 */
[----:B------:R-:W-:Y:S01]  /*4f70*/  VOTEU.ALL UP1, P0 ;  /* 0x0000000000ff7886 */ /* 0x000fe20000020000 */
[----:B------:R-:W-:Y:S02]  /*4f80*/  @!UP0 UIADD3 UR10, UPT, UPT, UR34, 0x30, URZ ;  /* 0x00000030220a8890 */ /* 0x000fe4000fffe0ff */
[----:B------:R-:W-:Y:S01]  /*4f90*/  @!UP0 UIADD3 UR8, UPT, UPT, UR4, 0x1a00, URZ ;  /* 0x00001a0004088890 */ /* 0x000fe2000fffe0ff */
[----:B------:R-:W-:Y:S01]  /*4fa0*/  UMOV UR11, UR35 ;  /* 0x00000023000b7c82 */ /* 0x000fe20008000000 */
[----:B------:R-:W-:Y:S01]  /*4fb0*/  UIADD3 UR29, UPT, UPT, UR29, 0x1, URZ ;  /* 0x000000011d1d7890 */ /* 0x000fe2000fffe0ff */
[----:B------:R4:W-:Y:S01]  /*4fc0*/  @!UP1 UTMALDG.3D [UR24], [UR56], desc[UR54] ;  /* 0x00003618380095b4 */ /* 0x0009e20008011000 */
[----:B------:R-:W-:Y:S05]  /*4fd0*/  VOTEU.ALL UP1, P0 ;  /* 0x0000000000ff7886 */ /* 0x000fea0000020000 */
[----:B------:R5:W-:Y:S01]  /*4fe0*/  @!UP1 UTMALDG.3D [UR8], [UR56], desc[UR54] ;  /* 0x00003608380095b4 */ /* 0x000be20008011000 */
[----:B------:R-:W-:Y:S01]  /*4ff0*/  VOTEU.ALL UP1, P0 ;  /* 0x0000000000ff7886 */ /* 0x000fe20000020000 */
[----:B-1----:R-:W-:Y:S01]  /*5000*/  UPRMT UR33, UR7, 0x654, UR33 ;  /* 0x0000065407217896 */ /* 0x002fe20008000021 */
[----:B------:R-:W-:Y:S01]  /*5010*/  UMOV UR36, UR47 ;  /* 0x0000002f00247c82 */ /* 0x000fe20008000000 */
[----:B--2---:R-:W-:Y:S02]  /*5020*/  @!UP0 UIADD3 UR18, UPT, UPT, UR34, 0x40, URZ ;  /* 0x0000004022128890 */ /* 0x004fe4000fffe0ff */
[----:B------:R-:W-:Y:S02]  /*5030*/  @!UP0 UIADD3 UR16, UPT, UPT, UR4, 0x2200, URZ ;  /* 0x0000220004108890 */ /* 0x000fe4000fffe0ff */
[----:B----4-:R-:W-:Y:S02]  /*5040*/  @!UP0 UIADD3 UR26, UPT, UPT, UR34, 0x50, URZ ;  /* 0x00000050221a8890 */ /* 0x010fe4000fffe0ff */
[----:B------:R-:W-:Y:S05]  /*5050*/  @!UP0 UIADD3 UR24, UPT, UPT, UR4, 0x2a00, URZ ;  /* 0x00002a0004188890 */ /* 0x000fea000fffe0ff */
[----:B------:R1:W-:Y:S01]  /*5060*/  @!UP1 UTMALDG.3D [UR16], [UR56], desc[UR54] ;  /* 0x00003610380095b4 */ /* 0x0003e20008011000 */
[----:B------:R-:W-:Y:S01]  /*5070*/  VOTEU.ALL UP1, P0 ;  /* 0x0000000000ff7886 */ /* 0x000fe20000020000 */
[----:B-----5:R-:W-:Y:S02]  /*5080*/  @!UP0 UIADD3 UR10, UPT, UPT, UR34, 0x60, URZ ;  /* 0x00000060220a8890 */ /* 0x020fe4000fffe0ff */
[----:B------:R-:W-:Y:S02]  /*5090*/  @!UP0 UIADD3 UR8, UPT, UPT, UR4, 0x3200, URZ ;  /* 0x0000320004088890 */ /* 0x000fe4000fffe0ff */
[----:B------:R2:W-:Y:S01]  /*50a0*/  @!UP1 UTMALDG.3D [UR24], [UR56], desc[UR54] ;  /* 0x00003618380095b4 */ /* 0x0005e20008011000 */
[----:B------:R-:W-:Y:S06]  /*50b0*/  VOTEU.ALL UP1, P0 ;  /* 0x0000000000ff7886 */ /* 0x000fec0000020000 */
[----:B------:R4:W-:Y:S01]  /*50c0*/  @!UP1 UTMALDG.3D [UR8], [UR56], desc[UR54] ;  /* 0x00003608380095b4 */ /* 0x0009e20008011000 */
[----:B------:R-:W-:Y:S01]  /*50d0*/  VOTEU.ALL UP1, P0 ;  /* 0x0000000000ff7886 */ /* 0x000fe20000020000 */
[----:B-1----:R-:W-:Y:S02]  /*50e0*/  @!UP0 UIADD3 UR18, UPT, UPT, UR34, 0x70, URZ ;  /* 0x0000007022128890 */ /* 0x002fe4000fffe0ff */
[----:B------:R-:W-:Y:S02]  /*50f0*/  @!UP0 UIADD3 UR16, UPT, UPT, UR4, 0x3a00, URZ ;  /* 0x00003a0004108890 */ /* 0x000fe4000fffe0ff */
[----:B--2---:R-:W-:Y:S02]  /*5100*/  @!UP0 UIADD3 UR26, UPT, UPT, UR34, 0x80, URZ ;  /* 0x00000080221a8890 */ /* 0x004fe4000fffe0ff */
[----:B------:R-:W-:Y:S05]  /*5110*/  @!UP0 UIADD3 UR24, UPT, UPT, UR4, 0x4200, URZ ;  /* 0x0000420004188890 */ /* 0x000fea000fffe0ff */
[----:B------:R1:W-:Y:S01]  /*5120*/  @!UP1 UTMALDG.3D [UR16], [UR56], desc[UR54] ;  /* 0x00003610380095b4 */ /* 0x0003e20008011000 */
[----:B------:R-:W-:Y:S01]  /*5130*/  VOTEU.ALL UP1, P0 ;  /* 0x0000000000ff7886 */ /* 0x000fe20000020000 */
[----:B----4-:R-:W-:Y:S02]  /*5140*/  @!UP0 UIADD3 UR10, UPT, UPT, UR34, 0x90, URZ ;  /* 0x00000090220a8890 */ /* 0x010fe4000fffe0ff */
        /* <DEDUP_REMOVED lines=13> */
[----:B------:R-:W-:Y:S01]  /*5220*/  @!UP1 UTMALDG.3D [UR24], [UR56], desc[UR54] ;  /* 0x00003618380095b4 */ /* 0x000fe20008011000 */
[----:B------:R-:W-:Y:S06]  /*5230*/  VOTEU.ALL UP1, P0 ;  /* 0x0000000000ff7886 */ /* 0x000fec0000020000 */
[----:B------:R2:W-:Y:S01]  /*5240*/  @!UP1 UTMALDG.3D [UR8], [UR56], desc[UR54] ;  /* 0x00003608380095b4 */ /* 0x0005e20008011000 */
[----:B------:R-:W-:Y:S02]  /*5250*/  UPLOP3.LUT UP1, UPT, UPT, UPT, UPT, 0x80, 0x8 ;  /* 0x000000000008789c */ /* 0x000fe40003f2f070 */
[----:B-1----:R-:W-:Y:S02]  /*5260*/  @!UP0 UIADD3 UR18, UPT, UPT, UR34, 0xd0, URZ ;  /* 0x000000d022128890 */ /* 0x002fe4000fffe0ff */
[----:B------:R-:W-:Y:S02]  /*5270*/  @!UP0 UIADD3 UR16, UPT, UPT, UR4, 0x6a00, URZ ;  /* 0x00006a0004108890 */ /* 0x000fe4000fffe0ff */
[----:B--2---:R-:W-:Y:S02]  /*5280*/  @!UP0 UIADD3 UR10, UPT, UPT, UR34, 0xe0, URZ ;  /* 0x000000e0220a8890 */ /* 0x004fe4000fffe0ff */
[----:B------:R-:W-:Y:S01]  /*5290*/  @!UP0 UIADD3 UR8, UPT, UPT, UR4, 0x7200, URZ ;  /* 0x0000720004088890 */ /* 0x000fe2000fffe0ff */
[----:B------:R-:W-:Y:S05]  /*52a0*/  VOTEU.ALL UP0, P0 ;  /* 0x0000000000ff7886 */ /* 0x000fea0000000000 */
[----:B------:R-:W-:Y:S01]  /*52b0*/  @!UP0 UTMALDG.3D [UR16], [UR56], desc[UR54] ;  /* 0x00003610380085b4 */ /* 0x000fe20008011000 */
[----:B------:R-:W-:Y:S04]  /*52c0*/  UISETP.NE.AND UP0, UPT, UR29, 0x2, UPT ;  /* 0x000000021d00788c */ /* 0x000fe8000bf05270 */
[----:B------:R-:W-:Y:S02]  /*52d0*/  USEL UR4, URZ, 0x1, UP0 ;  /* 0x00000001ff047887 */ /* 0x000fe40008000000 */
[----:B------:R-:W-:Y:S02]  /*52e0*/  USEL UR29, UR29, URZ, UP0 ;  /* 0x000000ff1d1d7287 */ /* 0x000fe40008000000 */
[----:B------:R-:W-:Y:S02]  /*52f0*/  VOTEU.ALL UP0, P0 ;  /* 0x0000000000ff7886 */ /* 0x000fe40000000000 */
[----:B------:R-:W-:Y:S03]  /*5300*/  LOP3.LUT R9, R9, UR4, RZ, 0x3c, !PT ;  /* 0x0000000409097c12 */ /* 0x000fe6000f8e3cff */
[----:B------:R1:W-:Y:S01]  /*5310*/  @!UP0 UTMALDG.3D [UR8], [UR56], desc[UR54] ;  /* 0x00003608380085b4 */ /* 0x0003e20008011000 */
[----:B------:R2:W-:Y:S01]  /*5320*/  @!P0 SYNCS.ARRIVE.TRANS64.RED.A0TR RZ, [UR5+0x110], R11 ;  /* 0x0001100bffff89a7 */ /* 0x0005e20008300405 */
[----:B------:R-:W-:Y:S01]  /*5330*/  SYNCS.ARRIVE.TRANS64.RED.A1T0 RZ, [UR33], RZ ;  /* 0x000000ffffff79a7 */ /* 0x000fe20008100421 */
[----:B-1----:R-:W-:Y:S02]  /*5340*/  UIADD3 UR54, UPT, UPT, UR22, UR48, URZ ;  /* 0x0000003016367290 */ /* 0x002fe4000fffe0ff */
[----:B------:R-:W-:Y:S01]  /*5350*/  UIADD3 UR55, UPT, UPT, UR23, UR49, URZ ;  /* 0x0000003117377290 */ /* 0x000fe2000fffe0ff */
[----:B------:R-:W-:Y:S11]  /*5360*/  BRA.U UP3, `(.L_x_89) ;  /* 0xfffffff103787547 */ /* 0x000ff6000b83ffff */
[----:B------:R-:W-:Y:S01]  /*5370*/  UIADD3 UR6, UPT, UPT, UR6, 0x120, URZ ;  /* 0x0000012006067890 */ /* 0x000fe2000fffe0ff */
[----:B------:R-:W-:-:S03]  /*5380*/  SHF.L.U32 R0, R9, 0x1f, RZ ;  /* 0x0000001f09007819 */ /* 0x000fc600000006ff */
[----:B------:R-:W-:-:S09]  /*5390*/  ULEA UR4, UR29, UR6, 0x3 ;  /* 0x000000061d047291 */ /* 0x000fd2000f8e18ff */
[----:B------:R-:W1:Y:S02]  /*53a0*/  SYNCS.PHASECHK.TRANS64.TRYWAIT P0, [UR4], R0 ;  /* 0x00000000ff0075a7 */ /* 0x000e640008001104 */
[----:B-1----:R-:W-:Y:S05]  /*53b0*/  @!P0 BRA `(.L_x_90) ;  /* 0x0000006000808947 */ /* 0x002fea0003800000 */
.L_x_188:
        /* <DEDUP_REMOVED lines=8> */
.L_x_91:
[----:B-1----:R1:W4:Y:S02]  /*5440*/  SYNCS.PHASECHK.TRANS64.TRYWAIT P0, [R0+URZ], R2 ;  /* 0x00000002000075a7 */ /* 0x00232400080011ff */
[----:B----4-:R-:W-:Y:S05]  /*5450*/  @!P0 NANOSLEEP.SYNCS 0x989680 ;  /* 0x009896800000895d */ /* 0x010fea0003900000 */
[----:B------:R-:W4:Y:S02]  /*5460*/  @!P0 SYNCS.PHASECHK.TRANS64 P0, [R0+URZ], R2 ;  /* 0x00000002000085a7 */ /* 0x000f2400080010ff */
[----:B---34-:R-:W-:Y:S05]  /*5470*/  @P0 EXIT ;  /* 0x000000000000094d */ /* 0x018fea0003800000 */
[----:B------:R-:W-:Y:S05]  /*5480*/  BRA `(.L_x_91) ;  /* 0xfffffffc00ec7947 */ /* 0x000fea000383ffff */
.L_x_81:
[----:B------:R-:W-:-:S06]  /*5490*/  UISETP.GE.AND UP0, UPT, UR12, 0x4, UPT ;  /* 0x000000040c00788c */ /* 0x000fcc000bf06270 */
[----:B------:R-:W-:-:S13]  /*54a0*/  PLOP3.LUT P0, PT, PT, PT, UP0, 0x80, 0x8 ;  /* 0x000000000008781c */ /* 0x000fda0003f0f008 */
[----:B-1----:R-:W-:Y:S05]  /*54b0*/  @!P0 EXIT ;  /* 0x000000000000894d */ /* 0x002fea0003800000 */
[----:B------:R-:W-:Y:S01]  /*54c0*/  BAR.SYNC.DEFER_BLOCKING 0x6, 0xa0 ;  /* 0x0182800000007b1d */ /* 0x000fe20000010000 */
[----:B------:R-:W-:-:S05]  /*54d0*/  IMAD.U32 R0, R6, 0x10000, RZ ;  /* 0x0001000006007824 */ /* 0x000fca00078e00ff */
[----:B------:R-:W-:Y:S01]  /*54e0*/  UMOV UR4, 0x400 ;  /* 0x0000040000047882 */ /* 0x000fe20000000000 */
[----:B------:R-:W-:Y:S01]  /*54f0*/  LOP3.LUT R0, R0, 0x600000, RZ, 0xc0, !PT ;  /* 0x0060000000007812 */ /* 0x000fe200078ec0ff */
[----:B------:R-:W-:Y:S01]  /*5500*/  ULEA UR4, UR7, UR4, 0x18 ;  /* 0x0000000407047291 */ /* 0x000fe2000f8ec0ff */
[----:B------:R-:W-:Y:S01]  /*5510*/  UMOV UR5, URZ ;  /* 0x000000ff00057c82 */ /* 0x000fe20008000000 */
[----:B------:R-:W-:Y:S01]  /*5520*/  UMOV UR6, URZ ;  /* 0x000000ff00067c82 */ /* 0x000fe20008000000 */
[----:B------:R-:W-:Y:S01]  /*5530*/  MOV R2, UR5 ;  /* 0x0000000500027c02 */ /* 0x000fe20008000f00 */
[----:B------:R-:W-:Y:S01]  /*5540*/  IMAD.U32 R249, RZ, RZ, UR5 ;  /* 0x00000005fff97e24 */ /* 0x000fe2000f8e00ff */
[----:B------:R-:W1:Y:S01]  /*5550*/  LDCU UR40, c[0x0][0xb0c] ;  /* 0x00016180ff2877ac */ /* 0x000e620008000800 */
[----:B------:R-:W-:Y:S02]  /*5560*/  IMAD.U32 R245, RZ, RZ, UR6 ;  /* 0x00000006fff57e24 */ /* 0x000fe4000f8e00ff */
[----:B------:R-:W-:Y:S01]  /*5570*/  STL [R1+0x8], R2 ;  /* 0x0000080201007387 */ /* 0x000fe20000100800 */
[----:B------:R-:W2:Y:S01]  /*5580*/  LDCU UR37, c[0x0][0xb30] ;  /* 0x00016600ff2577ac */ /* 0x000ea20008000800 */
[----:B------:R-:W3:Y:S02]  /*5590*/  LDCU.64 UR50, c[0x0][0x888] ;  /* 0x00011100ff3277ac */ /* 0x000ee40008000a00 */
[----:B------:R-:W4:Y:S01]  /*55a0*/  LDS R16, [UR4+0x1f0] ;  /* 0x0001f004ff107984 */ /* 0x000f220008000800 */
[----:B------:R-:W-:Y:S01]  /*55b0*/  UMOV UR4, 0x1 ;  /* 0x0000000100047882 */ /* 0x000fe20000000000 */
[----:B------:R-:W1:Y:S01]  /*55c0*/  LDCU.64 UR38, c[0x0][0xb28] ;  /* 0x00016500ff2677ac */ /* 0x000e620008000a00 */
[----:B------:R-:W-:Y:S01]  /*55d0*/  MOV R250, UR4 ;  /* 0x0000000400fa7c02 */ /* 0x000fe20008000f00 */
[----:B------:R-:W-:Y:S01]  /*55e0*/  UMOV UR4, URZ ;  /* 0x000000ff00047c82 */ /* 0x000fe20008000000 */
[----:B------:R-:W1:Y:S01]  /*55f0*/  LDCU.128 UR44, c[0x0][0xb10] ;  /* 0x00016200ff2c77ac */ /* 0x000e620008000c00 */
[----:B------:R-:W-:Y:S01]  /*5600*/  MOV R248, UR4 ;  /* 0x0000000400f87c02 */ /* 0x000fe20008000f00 */
[----:B------:R-:W-:Y:S01]  /*5610*/  UMOV UR43, URZ ;  /* 0x000000ff002b7c82 */ /* 0x000fe20008000000 */
[----:B------:R-:W-:Y:S01]  /*5620*/  UMOV UR15, URZ ;  /* 0x000000ff000f7c82 */ /* 0x000fe20008000000 */
[----:B----4-:R-:W-:Y:S01]  /*5630*/  IMAD.IADD R16, R16, 0x1, R0 ;  /* 0x0000000110107824 */ /* 0x010fe200078e0200 */
[----:B------:R-:W-:-:S05]  /*5640*/  MOV R0, UR4 ;  /* 0x0000000400007c02 */ /* 0x000fca0008000f00 */
[----:B-123--:R4:W-:Y:S02]  /*5650*/  STL [R1+0x4], R0 ;  /* 0x0000040001007387 */ /* 0x00e9e40000100800 */
.L_x_125:
[----:B------:R-:W1:Y:S01]  /*5660*/  S2UR UR56, SR_CgaCtaId ;  /* 0x00000000003879c3 */ /* 0x000e620000008800 */
[----:B------:R-:W-:Y:S01]  /*5670*/  R2UR UR5, R248 ;  /* 0x00000000f80572ca */ /* 0x000fe200000e0000 */
[----:B------:R-:W-:Y:S11]  /*5680*/  UMOV UR4, 0x400 ;  /* 0x0000040000047882 */ /* 0x000ff60000000000 */
[----:B------:R-:W-:Y:S01]  /*5690*/  @!UPT UIADD3 URZ, UPT, UPT, URZ, URZ, URZ ;  /* 0x000000fffffff290 */ /* 0x000fe2000fffe0ff */
[----:B----4-:R-:W-:Y:S05]  /*56a0*/  IMAD.U32 R0, RZ, RZ, UR5 ;  /* 0x00000005ff007e24 */ /* 0x010fea000f8e00ff */
[----:B------:R-:W-:Y:S01]  /*56b0*/  SHF.L.U32 R0, R0, 0x1f, RZ ;  /* 0x0000001f00007819 */ /* 0x000fe200000006ff */
[----:B-1----:R-:W-:Y:S04]  /*56c0*/  ULEA UR56, UR56, UR4, 0x18 ;  /* 0x0000000438387291 */ /* 0x002fe8000f8ec0ff */
[----:B------:R-:W-:Y:S09]  /*56d0*/  ULEA UR4, UR15, UR56, 0x3 ;  /* 0x000000380f047291 */ /* 0x000ff2000f8e18ff */
[----:B------:R-:W1:Y:S02]  /*56e0*/  SYNCS.PHASECHK.TRANS64.TRYWAIT P0, [UR4+0x140], R0 ;  /* 0x00014000ff0075a7 */ /* 0x000e640008001104 */
[----:B-1---5:R-:W-:Y:S05]  /*56f0*/  @!P0 BRA `(.L_x_92) ;  /* 0x0000005c00c88947 */ /* 0x022fea0003800000 */
.L_x_190:
[----:B------:R-:W-:Y:S02]  /*5700*/  ULEA UR5, UR15, UR56, 0x4 ;  /* 0x000000380f057291 */ /* 0x000fe4000f8e20ff */
[----:B------:R-:W-:Y:S01]  /*5710*/  UIADD3 UR4, UPT, UPT, UR4, 0x150, URZ ;  /* 0x0000015004047890 */ /* 0x000fe2000fffe0ff */
[----:B------:R-:W2:Y:S03]  /*5720*/  LDCU UR6, c[0x0][0xb24] ;  /* 0x00016480ff0677ac */ /* 0x000ea60008000800 */
[----:B------:R-:W-:Y:S03]  /*5730*/  UPRMT UR4, URZ, 0x654, UR4 ;  /* 0x00000654ff047896 */ /* 0x000fe60008000004 */
[----:B------:R-:W3:Y:S01]  /*5740*/  LDS.128 R4, [UR5+0x1d0] ;  /* 0x0001d005ff047984 */ /* 0x000ee20008000c00 */
[----:B------:R-:W-:Y:S01]  /*5750*/  @!PT LDS RZ, [RZ] ;  /* 0x00000000fffff984 */ /* 0x000fe20000000800 */
[----:B------:R-:W-:Y:S01]  /*5760*/  @!PT LDS RZ, [RZ] ;  /* 0x00000000fffff984 */ /* 0x000fe20000000800 */
[----:B------:R-:W-:Y:S01]  /*5770*/  @!PT LDS RZ, [RZ] ;  /* 0x00000000fffff984 */ /* 0x000fe20000000800 */
[----:B------:R-:W-:Y:S01]  /*5780*/  @!PT LDS RZ, [RZ] ;  /* 0x00000000fffff984 */ /* 0x000fe20000000800 */
[----:B------:R4:W-:Y:S07]  /*5790*/  MEMBAR.ALL.CTA ;  /* 0x0000000000007992 */ /* 0x0009ee0000008000 */
[----:B----4-:R-:W4:Y:S02]  /*57a0*/  FENCE.VIEW.ASYNC.S ;  /* 0x00000000000073c6 */ /* 0x010f240000000000 */
[----:B----4-:R-:W-:Y:S01]  /*57b0*/  SYNCS.ARRIVE.TRANS64.RED.A1T0 RZ, [UR4], RZ ;  /* 0x000000ffffff79a7 */ /* 0x010fe20008100404 */
[----:B---3--:R-:W-:Y:S11]  /*57c0*/  LOP3.LUT P0, RZ, R6, 0x1, RZ, 0xc0, !PT ;  /* 0x0000000106ff7812 */ /* 0x008ff6000780c0ff */
[----:B------:R-:W-:Y:S02]  /*57d0*/  @!UPT UIADD3 URZ, UPT, UPT, URZ, URZ, URZ ;  /* 0x000000fffffff290 */ /* 0x000fe4000fffe0ff */
[----:B------:R-:W-:Y:S01]  /*57e0*/  VOTEU.ANY UP0, P0 ;  /* 0x0000000000ff7886 */ /* 0x000fe20000000100 */
[----:B------:R-:W-:Y:S01]  /*57f0*/  PLOP3.LUT P3, PT, PT, PT, UP0, 0x80, 0x8 ;  /* 0x000000000008781c */ /* 0x000fe20003f6f008 */
[----:B------:R-:W-:Y:S01]  /*5800*/  UP2UR UR5, UPR, URZ, 0x1 ;  /* 0x00000001ff057883 */ /* 0x000fe20008000000 */
[----:B------:R-:W-:Y:S02]  /*5810*/  PLOP3.LUT P1, PT, PT, PT, UP0, 0x80, 0x8 ;  /* 0x000000000008781c */ /* 0x000fe40003f2f008 */
[----:B------:R-:W-:Y:S02]  /*5820*/  PLOP3.LUT P2, PT, PT, PT, UP0, 0x80, 0x8 ;  /* 0x000000000008781c */ /* 0x000fe40003f4f008 */
[----:B------:R-:W-:Y:S01]  /*5830*/  PLOP3.LUT P0, PT, PT, PT, UP0, 0x80, 0x8 ;  /* 0x000000000008781c */ /* 0x000fe20003f0f008 */
[----:B--2---:R-:W-:Y:S01]  /*5840*/  UISETP.GE.AND UP0, UPT, UR6, 0x1, UPT ;  /* 0x000000010600788c */ /* 0x004fe2000bf06270 */
[----:B------:R-:W-:Y:S05]  /*5850*/  IMAD.U32 R251, RZ, RZ, UR5 ;  /* 0x00000005fffb7e24 */ /* 0x000fea000f8e00ff */
[----:B-1----:R-:W-:Y:S02]  /*5860*/  @P3 MOV R2, R4 ;  /* 0x0000000400023202 */ /* 0x002fe40000000f00 */
[----:B------:R-:W-:Y:S02]  /*5870*/  @P1 LOP3.LUT R0, R5, 0xffff, RZ, 0xc0, !PT ;  /* 0x0000ffff05001812 */ /* 0x000fe400078ec0ff */
[----:B------:R-:W-:Y:S02]  /*5880*/  @P2 R2UR UR42, R2 ;  /* 0x00000000022a22ca */ /* 0x000fe400000e0000 */
[----:B------:R-:W-:Y:S01]  /*5890*/  @P0 R2UR UR41, R0 ;  /* 0x00000000002902ca */ /* 0x000fe200000e0000 */
[----:B------:R-:W-:Y:S03]  /*58a0*/  @!UPT UIADD3 URZ, UPT, UPT, URZ, URZ, URZ ;  /* 0x000000fffffff290 */ /* 0x000fe6000fffe0ff */
[----:B------:R-:W-:Y:S11]  /*58b0*/  BRA.U !UP0, `(.L_x_93) ;  /* 0x0000000108cc7547 */ /* 0x000ff6000b800000 */
[----:B------:R-:W1:Y:S01]  /*58c0*/  LDCU UR7, c[0x0][0xb20] ;  /* 0x00016400ff0777ac */ /* 0x000e620008000800 */
[----:B------:R-:W2:Y:S01]  /*58d0*/  LDCU UR9, c[0x0][0x370] ;  /* 0x00006e00ff0977ac */ /* 0x000ea20008000800 */
[----:B------:R-:W3:Y:S01]  /*58e0*/  LDCU UR4, c[0x0][0x374] ;  /* 0x00006e80ff0477ac */ /* 0x000ee20008000800 */
[----:B------:R-:W-:Y:S02]  /*58f0*/  UISETP.NE.AND UP0, UPT, UR46, 0x1, UPT ;  /* 0x000000012e00788c */ /* 0x000fe4000bf05270 */
[----:B------:R-:W-:Y:S02]  /*5900*/  UISETP.NE.AND UP1, UPT, UR40, 0x1, UPT ;  /* 0x000000012800788c */ /* 0x000fe4000bf25270 */
[----:B------:R-:W-:Y:S02]  /*5910*/  UIMAD.WIDE.U32 UR10, UR41, UR47, URZ ;  /* 0x0000002f290a72a5 */ /* 0x000fe4000f8e00ff */
[----:B------:R-:W-:Y:S02]  /*5920*/  UIMAD.WIDE.U32 UR12, UR42, UR44, URZ ;  /* 0x0000002c2a0c72a5 */ /* 0x000fe4000f8e00ff */
[----:B------:R-:W-:Y:S02]  /*5930*/  UISETP.NE.AND UP2, UPT, UR6, 0x1, UPT ;  /* 0x000000010600788c */ /* 0x000fe4000bf45270 */
[----:B--2---:R-:W-:Y:S01]  /*5940*/  UIMAD.WIDE.U32 UR16, UR9, UR44, URZ ;  /* 0x0000002c091072a5 */ /* 0x004fe2000f8e00ff */
[----:B------:R-:W-:Y:S01]  /*5950*/  UMOV UR10, UR11 ;  /* 0x0000000b000a7c82 */ /* 0x000fe20008000000 */
[----:B---3--:R-:W-:Y:S02]  /*5960*/  UIMAD.WIDE.U32 UR18, UR4, UR47, URZ ;  /* 0x0000002f041272a5 */ /* 0x008fe4000f8e00ff */
[----:B-1----:R-:W-:Y:S03]  /*5970*/  USHF.R.U32.HI UR10, URZ, UR7, UR10 ;  /* 0x00000007ff0a7299 */ /* 0x002fe6000801160a */
[----:B------:R-:W-:Y:S02]  /*5980*/  UMOV UR16, UR17 ;  /* 0x0000001100107c82 */ /* 0x000fe40008000000 */
[----:B------:R-:W-:Y:S02]  /*5990*/  @UP1 USHF.R.U32.HI UR9, URZ, UR45, UR16 ;  /* 0x0000002dff091299 */ /* 0x000fe40008011610 */
[----:B------:R-:W-:Y:S01]  /*59a0*/  USEL UR10, UR41, UR10, !UP0 ;  /* 0x0000000a290a7287 */ /* 0x000fe2000c000000 */
[----:B------:R-:W-:Y:S02]  /*59b0*/  UMOV UR5, UR19 ;  /* 0x0000001300057c82 */ /* 0x000fe40008000000 */
[----:B------:R-:W-:Y:S03]  /*59c0*/  @UP0 USHF.R.U32.HI UR4, URZ, UR7, UR5 ;  /* 0x00000007ff040299 */ /* 0x000fe60008011605 */
[----:B------:R-:W-:Y:S01]  /*59d0*/  UMOV UR7, UR13 ;  /* 0x0000000d00077c82 */ /* 0x000fe20008000000 */
[----:B------:R-:W-:Y:S02]  /*59e0*/  UIMAD.WIDE.U32 UR16, UR4, UR38, URZ ;  /* 0x00000026041072a5 */ /* 0x000fe4000f8e00ff */
[----:B------:R-:W-:Y:S02]  /*59f0*/  UIMAD.WIDE.U32 UR12, UR9, UR38, URZ ;  /* 0x00000026090c72a5 */ /* 0x000fe4000f8e00ff */
[----:B------:R-:W-:Y:S03]  /*5a00*/  USHF.R.U32.HI UR7, URZ, UR45, UR7 ;  /* 0x0000002dff077299 */ /* 0x000fe60008011607 */
[----:B------:R-:W-:Y:S02]  /*5a10*/  UMOV UR5, UR17 ;  /* 0x0000001100057c82 */ /* 0x000fe40008000000 */
[----:B------:R-:W-:Y:S02]  /*5a20*/  @UP2 USHF.R.U32.HI UR4, URZ, UR39, UR5 ;  /* 0x00000027ff042299 */ /* 0x000fe40008011605 */
[----:B------:R-:W-:Y:S02]  /*5a30*/  USEL UR5, UR42, UR7, !UP1 ;  /* 0x000000072a057287 */ /* 0x000fe4000c800000 */
[----:B------:R-:W-:Y:S02]  /*5a40*/  UIMAD UR4, UR6, UR4, URZ ;  /* 0x00000004060472a4 */ /* 0x000fe4000f8e02ff */
[----:B------:R-:W-:Y:S02]  /*5a50*/  UIADD3 UR8, UPT, UPT, -UR5, URZ, URZ ;  /* 0x000000ff05087290 */ /* 0x000fe4000fffe1ff */
[----:B------:R-:W-:Y:S02]  /*5a60*/  UISETP.GE.AND UP0, UPT, UR10, UR4, UPT ;  /* 0x000000040a00728c */ /* 0x000fe4000bf06270 */
[----:B------:R-:W-:Y:S01]  /*5a70*/  UIMAD UR42, UR40, UR8, UR42 ;  /* 0x00000008282a72a4 */ /* 0x000fe2000f8e022a */
[----:B------:R-:W-:Y:S02]  /*5a80*/  UMOV UR12, UR13 ;  /* 0x0000000d000c7c82 */ /* 0x000fe40008000000 */
[----:B------:R-:W-:Y:S02]  /*5a90*/  @UP2 USHF.R.U32.HI UR9, URZ, UR39, UR12 ;  /* 0x00000027ff092299 */ /* 0x000fe4000801160c */
[----:B------:R-:W-:Y:S02]  /*5aa0*/  UIMAD.WIDE.U32 UR12, UR10, UR38, URZ ;  /* 0x000000260a0c72a5 */ /* 0x000fe4000f8e00ff */
[----:B------:R-:W-:Y:S04]  /*5ab0*/  UIMAD UR7, UR6, UR9, URZ ;  /* 0x00000009060772a4 */ /* 0x000fe8000f8e02ff */
[----:B------:R-:W-:Y:S01]  /*5ac0*/  UISETP.GE.OR UP0, UPT, UR5, UR7, UP0 ;  /* 0x000000070500728c */ /* 0x000fe20008706670 */
[----:B------:R-:W-:Y:S01]  /*5ad0*/  UMOV UR4, UR13 ;  /* 0x0000000d00047c82 */ /* 0x000fe20008000000 */
[----:B------:R-:W-:Y:S02]  /*5ae0*/  UIMAD.WIDE.U32 UR12, UR5, UR38, URZ ;  /* 0x00000026050c72a5 */ /* 0x000fe4000f8e00ff */
[----:B------:R-:W-:Y:S04]  /*5af0*/  USHF.R.U32.HI UR4, URZ, UR39, UR4 ;  /* 0x00000027ff047299 */ /* 0x000fe80008011604 */
[----:B------:R-:W-:Y:S03]  /*5b00*/  USEL UR14, UR10, UR4, !UP2 ;  /* 0x000000040a0e7287 */ /* 0x000fe6000d000000 */
[----:B------:R-:W-:Y:S01]  /*5b10*/  @!UP0 UMOV UR4, UR13 ;  /* 0x0000000d00048c82 */ /* 0x000fe20008000000 */
[----:B------:R-:W-:Y:S02]  /*5b20*/  UIADD3 UR7, UPT, UPT, -UR14, URZ, URZ ;  /* 0x000000ff0e077290 */ /* 0x000fe4000fffe1ff */
[----:B------:R-:W-:Y:S02]  /*5b30*/  @!UP0 USHF.R.U32.HI UR4, URZ, UR39, UR4 ;  /* 0x00000027ff048299 */ /* 0x000fe40008011604 */
[----:B------:R-:W-:Y:S02]  /*5b40*/  UIMAD UR11, UR6, UR7, UR10 ;  /* 0x00000007060b72a4 */ /* 0x000fe4000f8e020a */
[----:B------:R-:W-:Y:S02]  /*5b50*/  @!UP0 USEL UR4, UR5, UR4, !UP2 ;  /* 0x0000000405048287 */ /* 0x000fe4000d000000 */
[----:B------:R-:W-:Y:S02]  /*5b60*/  UIADD3 UR7, UPT, UPT, -UR10, URZ, URZ ;  /* 0x000000ff0a077290 */ /* 0x000fe4000fffe1ff */
[----:B------:R-:W-:Y:S02]  /*5b70*/  @!UP0 UIMAD UR9, UR9, UR11, UR4 ;  /* 0x0000000b090982a4 */ /* 0x000fe4000f8e0204 */
[----:B------:R-:W-:Y:S02]  /*5b80*/  @!UP0 UIADD3 UR4, UPT, UPT, UR14, -UR4, URZ ;  /* 0x800000040e048290 */ /* 0x000fe4000fffe0ff */
[----:B------:R-:W-:Y:S02]  /*5b90*/  UIMAD UR41, UR46, UR7, UR41 ;  /* 0x000000072e2972a4 */ /* 0x000fe4000f8e0229 */
[----:B------:R-:W-:Y:S03]  /*5ba0*/  @!UP0 UIMAD UR10, UR4, UR6, UR5 ;  /* 0x00000006040a82a4 */ /* 0x000fe6000f8e0205 */
[----:B------:R-:W-:Y:S02]  /*5bb0*/  @!UP0 UMOV UR5, UR9 ;  /* 0x0000000900058c82 */ /* 0x000fe40008000000 */
[----:B------:R-:W-:Y:S02]  /*5bc0*/  UIMAD UR42, UR5, UR40, UR42 ;  /* 0x00000028052a72a4 */ /* 0x000fe4000f8e022a */
[----:B------:R-:W-:Y:S11]  /*5bd0*/  UIMAD UR41, UR10, UR46, UR41 ;  /* 0x0000002e0a2972a4 */ /* 0x000ff6000f8e0229 */
[----:B------:R-:W-:Y:S01]  /*5be0*/  @!UPT UIADD3 URZ, UPT, UPT, URZ, URZ, URZ ;  /* 0x000000fffffff290 */ /* 0x000fe2000fffe0ff */
.L_x_93:
[----:B------:R-:W-:Y:S01]  /*5bf0*/  UISETP.NE.AND UP0, UPT, UR37, 0x1, UPT ;  /* 0x000000012500788c */ /* 0x000fe2000bf05270 */
[----:B------:R-:W-:Y:S02]  /*5c00*/  R2UR UR4, R251 ;  /* 0x00000000fb0472ca */ /* 0x000fe400000e0000 */
[----:B------:R-:W-:Y:S08]  /*5c10*/  R2UR UR14, R252 ;  /* 0x00000000fc0e72ca */ /* 0x000ff000000e0000 */
[----:B------:R-:W1:Y:S03]  /*5c20*/  @!UP0 LDCU.128 UR8, c[0x0][0xb10] ;  /* 0x00016200ff0887ac */ /* 0x000e660008000c00 */
[----:B------:R-:W-:Y:S01]  /*5c30*/  UISETP.NE.AND UP1, UPT, UR4, URZ, UPT ;  /* 0x000000ff0400728c */ /* 0x000fe2000bf25270 */
[----:B------:R-:W2:Y:S01]  /*5c40*/  @!UP0 LDCU UR5, c[0x0][0xb0c] ;  /* 0x00016180ff0587ac */ /* 0x000ea20008000800 */
[----:B------:R-:W3:Y:S04]  /*5c50*/  @!UP0 LDCU UR4, c[0x0][0xb20] ;  /* 0x00016400ff0487ac */ /* 0x000ee80008000800 */
[----:B------:R-:W-:Y:S02]  /*5c60*/  PLOP3.LUT P1, PT, PT, PT, UP1, 0x80, 0x8 ;  /* 0x000000000008781c */ /* 0x000fe40003f2f018 */
[----:B------:R-:W-:Y:S01]  /*5c70*/  PLOP3.LUT P0, PT, PT, PT, UP1, 0x80, 0x8 ;  /* 0x000000000008781c */ /* 0x000fe20003f0f018 */
[----:B-1----:R-:W-:Y:S02]  /*5c80*/  UIMAD.WIDE.U32 UR6, UR42, UR8, URZ ;  /* 0x000000082a0672a5 */ /* 0x002fe4000f8e00ff */
[----:B------:R-:W-:Y:S02]  /*5c90*/  UIMAD.WIDE.U32 UR12, UR41, UR11, URZ ;  /* 0x0000000b290c72a5 */ /* 0x000fe4000f8e00ff */
[----:B------:R-:W-:Y:S03]  /*5ca0*/  @!UP0 UISETP.NE.AND UP1, UPT, UR10, 0x1, UPT ;  /* 0x000000010a00888c */ /* 0x000fe6000bf25270 */
[----:B------:R-:W-:Y:S02]  /*5cb0*/  @!UP0 UMOV UR6, UR7 ;  /* 0x0000000700068c82 */ /* 0x000fe40008000000 */
[----:B------:R-:W-:Y:S01]  /*5cc0*/  @!UP0 USHF.R.U32.HI UR6, URZ, UR9, UR6 ;  /* 0x00000009ff068299 */ /* 0x000fe20008011606 */
[----:B------:R-:W-:Y:S01]  /*5cd0*/  @P1 SHF.R.U32.HI R4, RZ, 0x10, R5 ;  /* 0x00000010ff041819 */ /* 0x000fe20000011605 */
[----:B--2---:R-:W-:Y:S01]  /*5ce0*/  @!UP0 UISETP.NE.AND UP2, UPT, UR5, 0x1, UPT ;  /* 0x000000010500888c */ /* 0x004fe2000bf45270 */
[----:B------:R-:W-:Y:S02]  /*5cf0*/  @!UP0 UMOV UR7, UR13 ;  /* 0x0000000d00078c82 */ /* 0x000fe40008000000 */
[----:B------:R-:W-:Y:S01]  /*5d00*/  @P0 R2UR UR14, R4 ;  /* 0x00000000040e02ca */ /* 0x000fe200000e0000 */
[----:B---3--:R-:W-:Y:S02]  /*5d10*/  @!UP0 USHF.R.U32.HI UR4, URZ, UR4, UR7 ;  /* 0x00000004ff048299 */ /* 0x008fe40008011607 */
[----:B------:R-:W-:Y:S02]  /*5d20*/  @!UP0 USEL UR7, UR42, UR6, !UP2 ;  /* 0x000000062a078287 */ /* 0x000fe4000d000000 */
[----:B------:R-:W-:Y:S04]  /*5d30*/  @!UP0 USEL UR6, UR41, UR4, !UP1 ;  /* 0x0000000429068287 */ /* 0x000fe8000c800000 */
[----:B------:R-:W-:Y:S02]  /*5d40*/  @!UP0 UIADD3 UR4, UPT, UPT, -UR7, UR6, URZ ;  /* 0x0000000607048290 */ /* 0x000fe4000fffe1ff */
[----:B------:R-:W-:Y:S02]  /*5d50*/  @!UP0 UIADD3 UR6, UPT, UPT, UR7, -UR6, URZ ;  /* 0x8000000607068290 */ /* 0x000fe4000fffe0ff */
[----:B------:R-:W-:Y:S01]  /*5d60*/  @!UP0 UIMAD UR42, UR4, UR5, UR42 ;  /* 0x00000005042a82a4 */ /* 0x000fe2000f8e022a */
[----:B------:R-:W-:Y:S01]  /*5d70*/  IMAD.U32 R252, RZ, RZ, UR14 ;  /* 0x0000000efffc7e24 */ /* 0x000fe2000f8e00ff */
[----:B------:R-:W-:Y:S02]  /*5d80*/  UIADD3 UR4, UPT, UPT, UR15, 0x1, URZ ;  /* 0x000000010f047890 */ /* 0x000fe4000fffe0ff */
[----:B------:R-:W-:Y:S02]  /*5d90*/  UIADD3 UR7, UPT, UPT, UR56, 0x200, URZ ;  /* 0x0000020038077890 */ /* 0x000fe4000fffe0ff */
[----:B------:R-:W-:Y:S02]  /*5da0*/  @!UP0 UIMAD UR41, UR6, UR10, UR41 ;  /* 0x0000000a062982a4 */ /* 0x000fe4000f8e0229 */
[----:B------:R-:W-:Y:S01]  /*5db0*/  IMAD.U32 R0, RZ, RZ, UR4 ;  /* 0x00000004ff007e24 */ /* 0x000fe2000f8e00ff */
[----:B------:R-:W-:Y:S04]  /*5dc0*/  ULOP3.LUT UP0, URZ, UR7, 0x90, URZ, 0xc0, !UPT ;  /* 0x0000009007ff7892 */ /* 0x000fe8000f80c0ff */
[----:B------:R1:W-:Y:S05]  /*5dd0*/  STL [R1+0xc], R0 ;  /* 0x00000c0001007387 */ /* 0x0003ea0000100800 */
[----:B------:R-:W-:Y:S05]  /*5de0*/  BRA.U !UP0, `(.L_x_94) ;  /* 0x00000001087c7547 */ /* 0x000fea000b800000 */
[----:B------:R-:W2:Y:S01]  /*5df0*/  LDCU.64 UR8, c[0x4][0x80] ;  /* 0x01001000ff0877ac */ /* 0x000ea20008000a00 */
[----:B------:R-:W-:Y:S01]  /*5e00*/  MOV R17, 0x0 ;  /* 0x0000000000117802 */ /* 0x000fe20000000f00 */
[----:B------:R-:W-:Y:S02]  /*5e10*/  HFMA2 R12, -RZ, RZ, 0, 5.9604644775390625e-08 ;  /* 0x00000001ff0c7431 */ /* 0x000fe400000001ff */
[----:B------:R-:W-:Y:S01]  /*5e20*/  IMAD.MOV.U32 R8, RZ, RZ, 0x70 ;  /* 0x00000070ff087424 */ /* 0x000fe200078e00ff */
[----:B------:R3:W4:Y:S01]  /*5e30*/  LDC.64 R2, c[0x4][R17] ;  /* 0x0100000011027b82 */ /* 0x0007220000000a00 */
[----:B------:R-:W1:Y:S01]  /*5e40*/  LDCU.64 UR6, c[0x4][0x88] ;  /* 0x01001100ff0677ac */ /* 0x000e620008000a00 */
[----:B------:R-:W-:Y:S01]  /*5e50*/  IMAD.MOV.U32 R13, RZ, RZ, RZ ;  /* 0x000000ffff0d7224 */ /* 0x000fe200078e00ff */
[----:B------:R-:W1:Y:S01]  /*5e60*/  LDCU.64 UR4, c[0x4][0x8] ;  /* 0x01000100ff0477ac */ /* 0x000e620008000a00 */
[----:B--2---:R-:W-:Y:S01]  /*5e70*/  MOV R5, UR9 ;  /* 0x0000000900057c02 */ /* 0x004fe20008000f00 */
[----:B------:R-:W-:Y:S01]  /*5e80*/  IMAD.U32 R4, RZ, RZ, UR8 ;  /* 0x00000008ff047e24 */ /* 0x000fe2000f8e00ff */
[----:B-1----:R-:W-:Y:S01]  /*5e90*/  MOV R7, UR7 ;  /* 0x0000000700077c02 */ /* 0x002fe20008000f00 */
[----:B------:R-:W-:Y:S01]  /*5ea0*/  IMAD.U32 R6, RZ, RZ, UR6 ;  /* 0x00000006ff067e24 */ /* 0x000fe2000f8e00ff */
[----:B------:R-:W-:Y:S01]  /*5eb0*/  MOV R11, UR5 ;  /* 0x00000005000b7c02 */ /* 0x000fe20008000f00 */
[----:B------:R-:W-:Y:S02]  /*5ec0*/  IMAD.U32 R10, RZ, RZ, UR4 ;  /* 0x00000004ff0a7e24 */ /* 0x000fe4000f8e00ff */
[----:B------:R-:W-:Y:S07]  /*5ed0*/  LEPC R20, `(.L_x_95) ;  /* 0x000000001014794e */ /* 0x000fee0000000000 */
[----:B---345:R-:W-:Y:S05]  /*5ee0*/  CALL.ABS.NOINC R2 ;  /* 0x0000000002007343 */ /* 0x038fea0003c00000 */
.L_x_95:
[----:B------:R-:W1:Y:S01]  /*5ef0*/  LDCU.64 UR8, c[0x4][0x80] ;  /* 0x01001000ff0877ac */ /* 0x000e620008000a00 */
[----:B------:R2:W3:Y:S01]  /*5f00*/  LDC.64 R2, c[0x4][R17] ;  /* 0x0100000011027b82 */ /* 0x0004e20000000a00 */
[----:B------:R-:W-:Y:S02]  /*5f10*/  HFMA2 R12, -RZ, RZ, 0, 5.9604644775390625e-08 ;  /* 0x00000001ff0c7431 */ /* 0x000fe400000001ff */
[----:B------:R-:W-:Y:S02]  /*5f20*/  IMAD.MOV.U32 R8, RZ, RZ, 0x70 ;  /* 0x00000070ff087424 */ /* 0x000fe400078e00ff */
[----:B------:R-:W-:Y:S01]  /*5f30*/  IMAD.MOV.U32 R13, RZ, RZ, RZ ;  /* 0x000000ffff0d7224 */ /* 0x000fe200078e00ff */
[----:B------:R-:W4:Y:S01]  /*5f40*/  LDCU.64 UR6, c[0x4][0x88] ;  /* 0x01001100ff0677ac */ /* 0x000f220008000a00 */
[----:B------:R-:W5:Y:S01]  /*5f50*/  LDCU.64 UR4, c[0x4][0x8] ;  /* 0x01000100ff0477ac */ /* 0x000f620008000a00 */
[----:B-1----:R-:W-:Y:S02]  /*5f60*/  MOV R4, UR8 ;  /* 0x0000000800047c02 */ /* 0x002fe40008000f00 */
[----:B------:R-:W-:Y:S02]  /*5f70*/  MOV R5, UR9 ;  /* 0x0000000900057c02 */ /* 0x000fe40008000f00 */
[----:B----4-:R-:W-:Y:S01]  /*5f80*/  MOV R7, UR7 ;  /* 0x0000000700077c02 */ /* 0x010fe20008000f00 */
[----:B------:R-:W-:Y:S01]  /*5f90*/  IMAD.U32 R6, RZ, RZ, UR6 ;  /* 0x00000006ff067e24 */ /* 0x000fe2000f8e00ff */
[----:B-----5:R-:W-:Y:S01]  /*5fa0*/  MOV R11, UR5 ;  /* 0x00000005000b7c02 */ /* 0x020fe20008000f00 */
[----:B--2---:R-:W-:Y:S02]  /*5fb0*/  IMAD.U32 R10, RZ, RZ, UR4 ;  /* 0x00000004ff0a7e24 */ /* 0x004fe4000f8e00ff */
[----:B------:R-:W-:Y:S07]  /*5fc0*/  LEPC R20, `(.L_x_94) ;  /* 0x000000001014794e */ /* 0x000fee0000000000 */
[----:B---3--:R-:W-:Y:S05]  /*5fd0*/  CALL.ABS.NOINC R2 ;  /* 0x0000000002007343 */ /* 0x008fea0003c00000 */
.L_x_94:
[----:B------:R-:W-:Y:S01]  /*5fe0*/  PLOP3.LUT P1, PT, PT, PT, PT, 0x8, 0x80 ;  /* 0x000000000080781c */ /* 0x000fe20003f2e170 */
[----:B------:R-:W2:Y:S01]  /*5ff0*/  LDL R2, [R1+0x10] ;  /* 0x0000100001027983 */ /* 0x000ea20000100800 */
[----:B------:R-:W3:Y:S08]  /*6000*/  LDC.64 R4, c[0x0][0x890] ;  /* 0x00022400ff047b82 */ /* 0x000ef00000000a00 */
[----:B------:R-:W4:Y:S01]  /*6010*/  LDC.64 R6, c[0x0][0x8b0] ;  /* 0x00022c00ff067b82 */ /* 0x000f220000000a00 */
[----:B--2---:R-:W-:Y:S02]  /*6020*/  R2UR UR4, R2 ;  /* 0x00000000020472ca */ /* 0x004fe400000e0000 */
[----:B---3--:R-:W-:Y:S02]  /*6030*/  ISETP.NE.U32.AND P3, PT, R4, RZ, PT ;  /* 0x000000ff0400720c */ /* 0x008fe40003f65070 */
[----:B----4-:R-:W-:Y:S02]  /*6040*/  ISETP.NE.U32.AND P4, PT, R6, RZ, PT ;  /* 0x000000ff0600720c */ /* 0x010fe40003f85070 */
[----:B------:R-:W-:Y:S02]  /*6050*/  ISETP.NE.AND.EX P3, PT, R5, RZ, PT, P3 ;  /* 0x000000ff0500720c */ /* 0x000fe40003f65330 */
[----:B------:R-:W-:Y:S05]  /*6060*/  ISETP.NE.AND.EX P4, PT, R7, RZ, PT, P4 ;  /* 0x000000ff0700720c */ /* 0x000fea0003f85340 */
[----:B------:R-:W-:Y:S06]  /*6070*/  UISETP.NE.AND UP1, UPT, UR4, URZ, UPT ;  /* 0x000000ff0400728c */ /* 0x000fec000bf25270 */
[----:B------:R-:W-:Y:S05]  /*6080*/  PLOP3.LUT P0, PT, PT, PT, UP1, 0x80, 0x8 ;  /* 0x000000000008781c */ /* 0x000fea0003f0f018 */
[----:B------:R-:W2:Y:S08]  /*6090*/  @UP1 LDCU.64 UR4, c[0x0][0x888] ;  /* 0x00011100ff0417ac */ /* 0x000eb00008000a00 */
[----:B------:R-:W-:Y:S01]  /*60a0*/  @P0 PLOP3.LUT P1, PT, P3, PT, PT, 0x80, 0x8 ;  /* 0x000000000008081c */ /* 0x000fe20001f2f070 */
[----:B--2---:R-:W-:Y:S04]  /*60b0*/  @UP1 UISETP.NE.U32.AND UP0, UPT, UR4, URZ, UPT ;  /* 0x000000ff0400128c */ /* 0x004fe8000bf05070 */
[----:B------:R-:W-:Y:S04]  /*60c0*/  @UP1 UISETP.NE.AND.EX UP0, UPT, UR5, URZ, UPT, UP0 ;  /* 0x000000ff0500128c */ /* 0x000fe8000bf05300 */
[----:B------:R-:W-:Y:S01]  /*60d0*/  @UP1 USEL UR4, URZ, 0xffffffff, UP0 ;  /* 0xffffffffff041887 */ /* 0x000fe20008000000 */
[----:B------:R-:W-:Y:S11]  /*60e0*/  @!P3 BRA `(.L_x_96) ;  /* 0x000000000030b947 */ /* 0x000ff60003800000 */
[----:B------:R-:W2:Y:S01]  /*60f0*/  LDC.64 R2, c[0x0][0x888] ;  /* 0x00022200ff027b82 */ /* 0x000ea20000000a00 */
[----:B------:R-:W-:Y:S01]  /*6100*/  IMAD.MOV.U32 R244, RZ, RZ, 0x1 ;  /* 0x00000001fff47424 */ /* 0x000fe200078e00ff */
[----:B--2---:R-:W-:Y:S04]  /*6110*/  ISETP.NE.U32.AND P2, PT, R2, RZ, PT ;  /* 0x000000ff0200720c */ /* 0x004fe80003f45070 */
[----:B------:R-:W-:Y:S11]  /*6120*/  ISETP.NE.AND.EX P2, PT, R3, RZ, PT, P2 ;  /* 0x000000ff0300720c */ /* 0x000ff60003f45320 */
[----:B------:R-:W-:Y:S02]  /*6130*/  @!UPT UIADD3 URZ, UPT, UPT, URZ, URZ, URZ ;  /* 0x000000fffffff290 */ /* 0x000fe4000fffe0ff */
[----:B------:R-:W2:Y:S01]  /*6140*/  @P2 LDC.64 R2, c[0x0][0x888] ;  /* 0x00022200ff022b82 */ /* 0x000ea20000000a00 */
[----:B-1----:R-:W-:Y:S04]  /*6150*/  @P2 IMAD R0, R4, UR36, RZ ;  /* 0x0000002404002c24 */ /* 0x002fe8000f8e02ff */
[----:B--2---:R-:W-:Y:S04]  /*6160*/  @P2 IMAD.WIDE R2, R0, 0x4, R2 ;  /* 0x0000000400022825 */ /* 0x004fe800078e0202 */
[----:B------:R-:W-:Y:S01]  /*6170*/  HFMA2 R0, -RZ, RZ, 0, 5.9604644775390625e-08 ;  /* 0x00000001ff007431 */ /* 0x000fe200000001ff */
[----:B-----5:R2:W5:Y:S04]  /*6180*/  @P2 LDG.E R137, desc[UR52][R2.64] ;  /* 0x0000003402892981 */ /* 0x020568000c1e1900 */
[----:B------:R-:W-:Y:S01]  /*6190*/  @!P2 PRMT R244, R0, 0x7610, R244 ;  /* 0x0000761000f4a816 */ /* 0x000fe200000000f4 */
[----:B--2---:R-:W3:Y:S06]  /*61a0*/  @!P2 LDC R137, c[0x0][0x880] ;  /* 0x00022000ff89ab82 */ /* 0x004eec0000000800 */
.L_x_96:
[----:B------:R-:W-:Y:S05]  /*61b0*/  @!P4 BRA `(.L_x_97) ;  /* 0x000000000024c947 */ /* 0x000fea0003800000 */
[----:B------:R-:W2:Y:S02]  /*61c0*/  LDC.64 R2, c[0x0][0x8a8] ;  /* 0x00022a00ff027b82 */ /* 0x000ea40000000a00 */
[----:B--2---:R-:W-:Y:S04]  /*61d0*/  ISETP.NE.U32.AND P2, PT, R2, RZ, PT ;  /* 0x000000ff0200720c */ /* 0x004fe80003f45070 */
[----:B------:R-:W-:Y:S11]  /*61e0*/  ISETP.NE.AND.EX P2, PT, R3, RZ, PT, P2 ;  /* 0x000000ff0300720c */ /* 0x000ff60003f45320 */
[----:B------:R-:W-:Y:S02]  /*61f0*/  @!UPT UIADD3 URZ, UPT, UPT, URZ, URZ, URZ ;  /* 0x000000fffffff290 */ /* 0x000fe4000fffe0ff */
[----:B------:R-:W2:Y:S01]  /*6200*/  @P2 LDC.64 R2, c[0x0][0x8a8] ;  /* 0x00022a00ff022b82 */ /* 0x000ea20000000a00 */
[----:B-1----:R-:W-:Y:S04]  /*6210*/  @P2 IMAD R0, R6, UR36, RZ ;  /* 0x0000002406002c24 */ /* 0x002fe8000f8e02ff */
[----:B--2---:R-:W-:Y:S05]  /*6220*/  @P2 IMAD.WIDE R2, R0, 0x4, R2 ;  /* 0x0000000400022825 */ /* 0x004fea00078e0202 */
[----:B-----5:R2:W5:Y:S02]  /*6230*/  @P2 LDG.E R136, desc[UR52][R2.64] ;  /* 0x0000003402882981 */ /* 0x020564000c1e1900 */
[----:B--2---:R-:W4:Y:S02]  /*6240*/  @!P2 LDC R136, c[0x0][0x8a0] ;  /* 0x00022800ff88ab82 */ /* 0x004f240000000800 */
.L_x_97:
[----:B---3-5:R-:W-:Y:S01]  /*6250*/  @P0 FSETP.NEU.AND P4, PT, R137, RZ, PT ;  /* 0x000000ff8900020b */ /* 0x028fe20003f8d000 */
[----:B------:R-:W-:Y:S01]  /*6260*/  IMAD.U32 R2, RZ, RZ, UR4 ;  /* 0x00000004ff027e24 */ /* 0x000fe2000f8e00ff */
[----:B------:R-:W-:Y:S01]  /*6270*/  @P0 LOP3.LUT P2, RZ, R244, 0xff, RZ, 0xc0, !PT ;  /* 0x000000fff4ff0812 */ /* 0x000fe2000784c0ff */
[----:B------:R-:W-:Y:S01]  /*6280*/  BSSY B1, `(.L_x_98) ;  /* 0x0000085000017945 */ /* 0x000fe20003800000 */
[----:B-1----:R-:W-:Y:S02]  /*6290*/  @P0 SEL R0, RZ, 0xffffffff, P4 ;  /* 0xffffffffff000807 */ /* 0x002fe40002000000 */
[----:B------:R-:W-:Y:S02]  /*62a0*/  CS2R R242, SRZ ;  /* 0x0000000000f27805 */ /* 0x000fe4000001ff00 */
[----:B------:R-:W-:Y:S02]  /*62b0*/  R2UR UR7, R250 ;  /* 0x00000000fa0772ca */ /* 0x000fe400000e0000 */
[----:B------:R-:W-:Y:S02]  /*62c0*/  CS2R R240, SRZ ;  /* 0x0000000000f07805 */ /* 0x000fe4000001ff00 */
[----:B------:R-:W-:Y:S02]  /*62d0*/  @P1 SEL R0, R2, R0, !P2 ;  /* 0x0000000002001207 */ /* 0x000fe40005000000 */
[----:B------:R-:W-:Y:S02]  /*62e0*/  CS2R R234, SRZ ;  /* 0x0000000000ea7805 */ /* 0x000fe4000001ff00 */
[----:B------:R-:W-:Y:S02]  /*62f0*/  R2UR UR6, R245 ;  /* 0x00000000f50672ca */ /* 0x000fe400000e0000 */
[----:B------:R-:W-:Y:S02]  /*6300*/  CS2R R232, SRZ ;  /* 0x0000000000e87805 */ /* 0x000fe4000001ff00 */
[----:B------:R-:W-:Y:S02]  /*6310*/  @P0 LOP3.LUT R0, R0, 0x1, RZ, 0xc0, !PT ;  /* 0x0000000100000812 */ /* 0x000fe400078ec0ff */
[----:B------:R-:W-:Y:S02]  /*6320*/  CS2R R226, SRZ ;  /* 0x0000000000e27805 */ /* 0x000fe4000001ff00 */
[----:B------:R-:W-:Y:S02]  /*6330*/  R2UR UR5, R249 ;  /* 0x00000000f90572ca */ /* 0x000fe400000e0000 */
[----:B------:R-:W-:Y:S02]  /*6340*/  CS2R R224, SRZ ;  /* 0x0000000000e07805 */ /* 0x000fe4000001ff00 */
[----:B------:R-:W-:Y:S02]  /*6350*/  ISETP.NE.U32.OR P6, PT, R0, 0x1, !P0 ;  /* 0x000000010000780c */ /* 0x000fe400047c5470 */
[----:B------:R-:W-:Y:S02]  /*6360*/  CS2R R218, SRZ ;  /* 0x0000000000da7805 */ /* 0x000fe4000001ff00 */
[----:B------:R-:W-:Y:S01]  /*6370*/  PLOP3.LUT P5, PT, PT, PT, PT, 0x8, 0x80 ;  /* 0x000000000080781c */ /* 0x000fe20003fae170 */
[----:B------:R-:W-:Y:S01]  /*6380*/  IMAD.U32 R2, RZ, RZ, UR7 ;  /* 0x00000007ff027e24 */ /* 0x000fe2000f8e00ff */
[----:B------:R-:W-:Y:S02]  /*6390*/  CS2R R216, SRZ ;  /* 0x0000000000d87805 */ /* 0x000fe4000001ff00 */
[----:B------:R-:W-:Y:S02]  /*63a0*/  CS2R R210, SRZ ;  /* 0x0000000000d27805 */ /* 0x000fe4000001ff00 */
[----:B------:R-:W-:Y:S01]  /*63b0*/  CS2R R208, SRZ ;  /* 0x0000000000d07805 */ /* 0x000fe2000001ff00 */
[----:B------:R-:W-:Y:S01]  /*63c0*/  IMAD.U32 R0, RZ, RZ, UR6 ;  /* 0x00000006ff007e24 */ /* 0x000fe2000f8e00ff */
[----:B------:R-:W-:Y:S02]  /*63d0*/  LOP3.LUT R10, R2, 0x1, RZ, 0x3c, !PT ;  /* 0x00000001020a7812 */ /* 0x000fe400078e3cff */
[----:B------:R-:W-:Y:S02]  /*63e0*/  CS2R R202, SRZ ;  /* 0x0000000000ca7805 */ /* 0x000fe4000001ff00 */
[----:B------:R-:W-:Y:S02]  /*63f0*/  P2R R2, PR, RZ, 0x40 ;  /* 0x00000040ff027803 */ /* 0x000fe40000000000 */
[----:B------:R-:W-:Y:S02]  /*6400*/  CS2R R200, SRZ ;  /* 0x0000000000c87805 */ /* 0x000fe4000001ff00 */
[----:B------:R-:W-:Y:S02]  /*6410*/  LEA R9, R0, UR56, 0x3 ;  /* 0x0000003800097c11 */ /* 0x000fe4000f8e18ff */
[----:B------:R-:W-:Y:S02]  /*6420*/  CS2R R194, SRZ ;  /* 0x0000000000c27805 */ /* 0x000fe4000001ff00 */
[----:B------:R-:W-:Y:S01]  /*6430*/  @P6 SHF.L.U32 R0, R10, 0x1f, RZ ;  /* 0x0000001f0a006819 */ /* 0x000fe200000006ff */
[----:B------:R1:W-:Y:S01]  /*6440*/  STL [R1], R2 ;  /* 0x0000000201007387 */ /* 0x0003e20000100800 */
[----:B------:R-:W-:Y:S02]  /*6450*/  CS2R R192, SRZ ;  /* 0x0000000000c07805 */ /* 0x000fe4000001ff00 */
[----:B------:R-:W-:Y:S01]  /*6460*/  CS2R R186, SRZ ;  /* 0x0000000000ba7805 */ /* 0x000fe2000001ff00 */
[----:B------:R2:W3:Y:S01]  /*6470*/  @P6 SYNCS.PHASECHK.TRANS64.TRYWAIT P0, [R9+URZ+0x110], R0 ;  /* 0x00011000090065a7 */ /* 0x0004e200080011ff */
[----:B------:R-:W-:Y:S02]  /*6480*/  CS2R R184, SRZ ;  /* 0x0000000000b87805 */ /* 0x000fe4000001ff00 */
        /* <DEDUP_REMOVED lines=13> */
[----:B------:R-:W-:Y:S01]  /*6560*/  CS2R R140, SRZ ;  /* 0x00000000008c7805 */ /* 0x000fe2000001ff00 */
[----:B-1----:R-:W-:Y:S02]  /*6570*/  IMAD.U32 R2, RZ, RZ, UR43 ;  /* 0x0000002bff027e24 */ /* 0x002fe4000f8e00ff */
[----:B--2---:R-:W-:Y:S03]  /*6580*/  IMAD.U32 R0, RZ, RZ, UR5 ;  /* 0x00000005ff007e24 */ /* 0x004fe6000f8e00ff */
[----:B------:R-:W-:Y:S02]  /*6590*/  LEA R8, R2, UR56, 0x3 ;  /* 0x0000003802087c11 */ /* 0x000fe4000f8e18ff */
[----:B------:R-:W-:Y:S04]  /*65a0*/  SHF.L.U32 R7, R0, 0x1f, RZ ;  /* 0x0000001f00077819 */ /* 0x000fe800000006ff */
[----:B------:R1:W2:Y:S01]  /*65b0*/  SYNCS.PHASECHK.TRANS64.TRYWAIT P4, [R8+URZ+0x160], R7 ;  /* 0x00016007080075a7 */ /* 0x0002a200080811ff */
[----:B---3--:R-:W-:Y:S01]  /*65c0*/  @P6 PLOP3.LUT P5, PT, P0, PT, PT, 0x8, 0x80 ;  /* 0x000000000080681c */ /* 0x008fe200007ae170 */
[----:B------:R-:W-:Y:S01]  /*65d0*/  @!UPT UIADD3 URZ, UPT, UPT, URZ, URZ, URZ ;  /* 0x000000fffffff290 */ /* 0x000fe2000fffe0ff */
[----:B-1----:R-:W-:Y:S11]  /*65e0*/  @!P6 BRA `(.L_x_99) ;  /* 0x000000040038e947 */ /* 0x002ff60003800000 */
[----:B------:R-:W-:Y:S01]  /*65f0*/  ISETP.NE.U32.AND P0, PT, RZ, UR50, PT ;  /* 0x00000032ff007c0c */ /* 0x000fe2000bf05070 */
[----:B------:R-:W-:Y:S01]  /*6600*/  BSSY B0, `(.L_x_100) ;  /* 0x000001c000007945 */ /* 0x000fe20003800000 */
[----:B------:R-:W-:Y:S02]  /*6610*/  FSETP.NEU.AND P2, PT, R137, RZ, PT ;  /* 0x000000ff8900720b */ /* 0x000fe40003f4d000 */
[----:B------:R-:W-:Y:S02]  /*6620*/  ISETP.NE.AND.EX P0, PT, RZ, UR51, PT, P0 ;  /* 0x00000033ff007c0c */ /* 0x000fe4000bf05300 */
[----:B------:R-:W-:Y:S02]  /*6630*/  LOP3.LUT P1, RZ, R244, 0xff, RZ, 0xc0, !PT ;  /* 0x000000fff4ff7812 */ /* 0x000fe4000782c0ff */
[----:B------:R-:W-:Y:S02]  /*6640*/  SEL R0, RZ, 0xffffffff, P2 ;  /* 0xffffffffff007807 */ /* 0x000fe40001000000 */
[----:B------:R-:W-:Y:S02]  /*6650*/  SEL R2, RZ, 0xffffffff, P0 ;  /* 0xffffffffff027807 */ /* 0x000fe40000000000 */
[----:B------:R-:W-:Y:S02]  /*6660*/  R2UR UR4, R245 ;  /* 0x00000000f50472ca */ /* 0x000fe400000e0000 */
[----:B------:R-:W-:Y:S04]  /*6670*/  @P3 SEL R0, R2, R0, !P1 ;  /* 0x0000000002003207 */ /* 0x000fe80004800000 */
[----:B------:R-:W-:Y:S04]  /*6680*/  LOP3.LUT R0, R0, 0x1, RZ, 0xc0, !PT ;  /* 0x0000000100007812 */ /* 0x000fe800078ec0ff */
[----:B------:R-:W-:Y:S11]  /*6690*/  ISETP.NE.U32.AND P0, PT, R0, 0x1, PT ;  /* 0x000000010000780c */ /* 0x000ff60003f05070 */
[----:B------:R-:W-:Y:S02]  /*66a0*/  @!UPT UIADD3 URZ, UPT, UPT, URZ, URZ, URZ ;  /* 0x000000fffffff290 */ /* 0x000fe4000fffe0ff */
[----:B------:R-:W1:Y:S02]  /*66b0*/  @P0 S2R R2, SR_TID.X ;  /* 0x0000000000020919 */ /* 0x000e640000002100 */
[----:B-1----:R-:W-:Y:S01]  /*66c0*/  @P0 SHF.R.U32.HI R6, RZ, 0x1, R2 ;  /* 0x00000001ff060819 */ /* 0x002fe20000011602 */
[C---:B------:R-:W-:Y:S02]  /*66d0*/  @P0 IMAD.SHL.U32 R3, R2.reuse, 0x8, RZ ;  /* 0x0000000802030824 */ /* 0x040fe400078e00ff */
[C---:B------:R-:W-:Y:S02]  /*66e0*/  @P0 IMAD.SHL.U32 R0, R2.reuse, 0x10, RZ ;  /* 0x0000001002000824 */ /* 0x040fe400078e00ff */
[----:B------:R-:W-:Y:S01]  /*66f0*/  @P0 IMAD.SHL.U32 R5, R2, 0x2, RZ ;  /* 0x0000000202050824 */ /* 0x000fe200078e00ff */
[----:B------:R-:W-:Y:S02]  /*6700*/  @P0 LOP3.LUT R3, R3, 0x300, RZ, 0xc0, !PT ;  /* 0x0000030003030812 */ /* 0x000fe400078ec0ff */
[----:B------:R-:W-:Y:S02]  /*6710*/  @P0 LOP3.LUT R4, R0, 0x40, RZ, 0xc0, !PT ;  /* 0x0000004000040812 */ /* 0x000fe400078ec0ff */
[----:B------:R-:W-:Y:S02]  /*6720*/  @P0 LOP3.LUT R2, R3, 0x30, R0, 0xf8, !PT ;  /* 0x0000003003020812 */ /* 0x000fe400078ef800 */
[----:B------:R-:W-:Y:S02]  /*6730*/  @P0 LOP3.LUT R3, R4, 0x8, R6, 0xf8, !PT ;  /* 0x0000000804030812 */ /* 0x000fe400078ef806 */
[----:B------:R-:W-:Y:S02]  /*6740*/  @P0 LOP3.LUT R2, R2, 0x80, R0, 0xf8, !PT ;  /* 0x0000008002020812 */ /* 0x000fe400078ef800 */
[----:B------:R-:W-:Y:S01]  /*6750*/  @P0 LOP3.LUT R0, R3, 0x8, R5, 0x78, !PT ;  /* 0x0000000803000812 */ /* 0x000fe200078e7805 */
[----:B------:R-:W-:Y:S03]  /*6760*/  IMAD.U32 R3, RZ, RZ, UR4 ;  /* 0x00000004ff037e24 */ /* 0x000fe6000f8e00ff */
[----:B------:R-:W-:Y:S01]  /*6770*/  @P0 LOP3.LUT R2, R2, R0, RZ, 0xfc, !PT ;  /* 0x0000000002020212 */ /* 0x000fe200078efcff */
[----:B------:R-:W-:Y:S06]  /*6780*/  @!P5 BRA `(.L_x_101) ;  /* 0x00000000000cd947 */ /* 0x000fec0003800000 */
[----:B------:R-:W-:Y:S04]  /*6790*/  SHF.L.U32 R0, R10, 0x1f, RZ ;  /* 0x0000001f0a007819 */ /* 0x000fe800000006ff */
[----:B------:R-:W1:Y:S02]  /*67a0*/  SYNCS.PHASECHK.TRANS64.TRYWAIT P1, [R9+URZ+0x110], R0 ;  /* 0x00011000090075a7 */ /* 0x000e6400080211ff */
[----:B-1----:R-:W-:Y:S05]  /*67b0*/  @!P1 BRA `(.L_x_102) ;  /* 0x0000004c00b09947 */ /* 0x002fea0003800000 */
.L_x_101:
[----:B------:R-:W-:Y:S05]  /*67c0*/  BSYNC B0 ;  /* 0x0000000000007941 */ /* 0x000fea0003800000 */
.L_x_100:
        /* <DEDUP_REMOVED lines=28> */
[----:B------:R-:W-:Y:S01]  /*6990*/  IMAD.MOV.U32 R242, RZ, RZ, RZ ;  /* 0x000000fffff27224 */ /* 0x000fe200078e00ff */
[----:B------:R-:W-:Y:S01]  /*69a0*/  CS2R R240, SRZ ;  /* 0x0000000000f07805 */ /* 0x000fe2000001ff00 */
[----:B------:R-:W-:Y:S05]  /*69b0*/  @P0 WARPSYNC.ALL ;  /* 0x0000000000000948 */ /* 0x000fea0003800000 */
[----:B------:R-:W-:Y:S05]  /*69c0*/  @P0 IMAD R2, R3, 0x3c00, R2 ;  /* 0x00003c0003020824 */ /* 0x000fea00078e0202 */
[----:B------:R-:W-:Y:S05]  /*69d0*/  @P0 LEA R2, R2, UR56, 0x1 ;  /* 0x0000003802020c11 */ /* 0x000fea000f8e08ff */
[----:B------:R3:W1:Y:S04]  /*69e0*/  @P0 LDSM.16.M88.4 R140, [R2+0x200] ;  /* 0x00020000028c083b */ /* 0x0006680000000200 */
        /* <DEDUP_REMOVED lines=13> */
[----:B------:R3:W1:Y:S02]  /*6ac0*/  @P0 LDSM.16.M88.4 R240, [R2+0x7200] ;  /* 0x0072000002f0083b */ /* 0x0006640000000200 */
.L_x_99:
[----:B------:R-:W-:Y:S05]  /*6ad0*/  BSYNC B1 ;  /* 0x0000000000017941 */ /* 0x000fea0003800000 */
.L_x_98:
[----:B------:R-:W1:Y:S01]  /*6ae0*/  S2R R18, SR_TID.X ;  /* 0x0000000000127919 */ /* 0x000e620000002100 */
[----:B--2---:R-:W-:Y:S05]  /*6af0*/  @P4 BRA `(.L_x_103) ;  /* 0x0000000000084947 */ /* 0x004fea0003800000 */
[----:B------:R-:W2:Y:S02]  /*6b00*/  SYNCS.PHASECHK.TRANS64.TRYWAIT P0, [R8+URZ+0x160], R7 ;  /* 0x00016007080075a7 */ /* 0x000ea400080011ff */
[----:B--2---:R-:W-:Y:S05]  /*6b10*/  @!P0 BRA `(.L_x_104) ;  /* 0x0000004800ec8947 */ /* 0x004fea0003800000 */
.L_x_103:
[----:B-1----:R-:W-:Y:S01]  /*6b20*/  SHF.R.U32.HI R18, RZ, 0x5, R18 ;  /* 0x00000005ff127819 */ /* 0x002fe20000011612 */
[----:B------:R-:W-:Y:S04]  /*6b30*/  ULEA.HI UR4, UR43, UR43, URZ, 0x1 ;  /* 0x0000002b2b047291 */ /* 0x000fe8000f8f08ff */
[----:B------:R-:W-:Y:S02]  /*6b40*/  USHF.R.U32.HI UR5, URZ, 0x1, UR4 ;  /* 0x00000001ff057899 */ /* 0x000fe40008011604 */
[----:B------:R-:W-:Y:S04]  /*6b50*/  ULOP3.LUT UR4, UR4, 0xffe, URZ, 0xc0, !UPT ;  /* 0x00000ffe04047892 */ /* 0x000fe8000f8ec0ff */
[----:B------:R-:W-:Y:S01]  /*6b60*/  UIADD3 UR4, UPT, UPT, -UR4, UR43, URZ ;  /* 0x0000002b04047290 */ /* 0x000fe2000fffe1ff */
[----:B---3--:R-:W-:Y:S04]  /*6b70*/  IMAD.U32 R2, RZ, RZ, UR5 ;  /* 0x00000005ff027e24 */ /* 0x008fe8000f8e00ff */
[----:B------:R-:W-:Y:S01]  /*6b80*/  IMAD R2, R2, 0xf0, R16 ;  /* 0x000000f002027824 */ /* 0x000fe200078e0210 */
[----:B------:R-:W-:Y:S05]  /*6b90*/  MOV R0, UR4 ;  /* 0x0000000400007c02 */ /* 0x000fea0008000f00 */
[----:B------:R-:W-:Y:S05]  /*6ba0*/  IMAD R17, R0, 0x100000, R2 ;  /* 0x0010000000117824 */ /* 0x000fea00078e0202 */
[----:B------:R-:W-:Y:S04]  /*6bb0*/  SHF.R.U32.HI R0, RZ, 0x15, R17 ;  /* 0x00000015ff007819 */ /* 0x000fe80000011611 */
[----:B------:R-:W-:Y:S11]  /*6bc0*/  LOP3.LUT P0, RZ, R0, 0x3, R18, 0x48, !PT ;  /* 0x0000000300ff7812 */ /* 0x000ff60007804812 */
[----:B------:R-:W-:Y:S02]  /*6bd0*/  @!UPT UIADD3 URZ, UPT, UPT, URZ, URZ, URZ ;  /* 0x000000fffffff290 */ /* 0x000fe4000fffe0ff */
[----:B------:R-:W-:Y:S05]  /*6be0*/  @!P0 BRA `(.L_x_105) ;  /* 0x0000000000408947 */ /* 0x000fea0003800000 */
[----:B------:R-:W1:Y:S01]  /*6bf0*/  LDCU.64 UR8, c[0x4][0x70] ;  /* 0x01000e00ff0877ac */ /* 0x000e620008000a00 */
[----:B------:R-:W-:Y:S01]  /*6c00*/  MOV R3, 0x0 ;  /* 0x0000000000037802 */ /* 0x000fe20000000f00 */
[----:B------:R-:W-:Y:S02]  /*6c10*/  HFMA2 R12, -RZ, RZ, 0, 5.9604644775390625e-08 ;  /* 0x00000001ff0c7431 */ /* 0x000fe400000001ff */
[----:B--2---:R-:W-:Y:S02]  /*6c20*/  IMAD.MOV.U32 R8, RZ, RZ, 0x192 ;  /* 0x00000192ff087424 */ /* 0x004fe400078e00ff */
[----:B------:R-:W-:Y:S01]  /*6c30*/  IMAD.MOV.U32 R13, RZ, RZ, RZ ;  /* 0x000000ffff0d7224 */ /* 0x000fe200078e00ff */
[----:B------:R-:W2:Y:S01]  /*6c40*/  LDCU.64 UR6, c[0x4][0x78] ;  /* 0x01000f00ff0677ac */ /* 0x000ea20008000a00 */
[----:B------:R-:W3:Y:S01]  /*6c50*/  LDC.64 R2, c[0x4][R3] ;  /* 0x0100000003027b82 */ /* 0x000ee20000000a00 */
[----:B------:R-:W5:Y:S01]  /*6c60*/  LDCU.64 UR4, c[0x4][0x10] ;  /* 0x01000200ff0477ac */ /* 0x000f620008000a00 */
[----:B-1----:R-:W-:Y:S01]  /*6c70*/  MOV R5, UR9 ;  /* 0x0000000900057c02 */ /* 0x002fe20008000f00 */
[----:B------:R-:W-:Y:S01]  /*6c80*/  IMAD.U32 R4, RZ, RZ, UR8 ;  /* 0x00000008ff047e24 */ /* 0x000fe2000f8e00ff */
[----:B--2---:R-:W-:Y:S01]  /*6c90*/  MOV R7, UR7 ;  /* 0x0000000700077c02 */ /* 0x004fe20008000f00 */
[----:B------:R-:W-:Y:S01]  /*6ca0*/  IMAD.U32 R6, RZ, RZ, UR6 ;  /* 0x00000006ff067e24 */ /* 0x000fe2000f8e00ff */
[----:B-----5:R-:W-:Y:S01]  /*6cb0*/  MOV R11, UR5 ;  /* 0x00000005000b7c02 */ /* 0x020fe20008000f00 */
[----:B------:R-:W-:Y:S02]  /*6cc0*/  IMAD.U32 R10, RZ, RZ, UR4 ;  /* 0x00000004ff0a7e24 */ /* 0x000fe4000f8e00ff */
[----:B------:R-:W-:Y:S07]  /*6cd0*/  LEPC R20, `(.L_x_105) ;  /* 0x000000001014794e */ /* 0x000fee0000000000 */
[----:B---34-:R-:W-:Y:S05]  /*6ce0*/  CALL.ABS.NOINC R2 ;  /* 0x0000000002007343 */ /* 0x018fea0003c00000 */
.L_x_105:
[----:B------:R-:W-:Y:S05]  /*6cf0*/  WARPSYNC.ALL ;  /* 0x0000000000007948 */ /* 0x000fea0003800000 */
[C---:B------:R-:W-:Y:S01]  /*6d00*/  R2UR UR4, R17.reuse ;  /* 0x00000000110472ca */ /* 0x040fe200000e0000 */
[----:B------:R-:W-:Y:S05]  /*6d10*/  VIADD R0, R17, 0x10 ;  /* 0x0000001011007836 */ /* 0x000fea0000000000 */
[----:B------:R-:W-:Y:S04]  /*6d20*/  SHF.R.U32.HI R0, RZ, 0x15, R0 ;  /* 0x00000015ff007819 */ /* 0x000fe80000011600 */
[----:B------:R-:W-:Y:S03]  /*6d30*/  LOP3.LUT P0, RZ, R0, 0x3, R18, 0x48, !PT ;  /* 0x0000000300ff7812 */ /* 0x000fe60007804812 */
[----:B------:R-:W1:Y:S10]  /*6d40*/  LDTM.16dp256bit.x2 R128, tmem[UR4] ;  /* 0x00000004008079ee */ /* 0x000e7400080a0000 */
[----:B-1----:R-:W-:Y:S05]  /*6d50*/  @!P0 BRA `(.L_x_106) ;  /* 0x0000000000408947 */ /* 0x002fea0003800000 */
        /* <DEDUP_REMOVED lines=16> */
.L_x_106:
[----:B------:R-:W-:Y:S05]  /*6e60*/  WARPSYNC.ALL ;  /* 0x0000000000007948 */ /* 0x000fea0003800000 */
[C---:B------:R-:W-:Y:S01]  /*6e70*/  R2UR UR4, R17.reuse ;  /* 0x00000000110472ca */ /* 0x040fe200000e0000 */
[----:B------:R-:W-:Y:S05]  /*6e80*/  VIADD R0, R17, 0x20 ;  /* 0x0000002011007836 */ /* 0x000fea0000000000 */
[----:B------:R-:W-:Y:S04]  /*6e90*/  SHF.R.U32.HI R0, RZ, 0x15, R0 ;  /* 0x00000015ff007819 */ /* 0x000fe80000011600 */
[----:B------:R-:W-:Y:S03]  /*6ea0*/  LOP3.LUT P0, RZ, R0, 0x3, R18, 0x48, !PT ;  /* 0x0000000300ff7812 */ /* 0x000fe60007804812 */
[----:B------:R-:W1:Y:S10]  /*6eb0*/  LDTM.16dp256bit.x2 R120, tmem[UR4+0x10] ;  /* 0x00001004007879ee */ /* 0x000e7400080a0000 */
        /* <DEDUP_REMOVED lines=17> */
.L_x_107:
        /* <DEDUP_REMOVED lines=23> */
.L_x_108:
        /* <DEDUP_REMOVED lines=23> */
.L_x_109:
        /* <DEDUP_REMOVED lines=23> */
.L_x_110:
        /* <DEDUP_REMOVED lines=23> */
.L_x_111:
        /* <DEDUP_REMOVED lines=23> */
.L_x_112:
        /* <DEDUP_REMOVED lines=23> */
.L_x_113:
        /* <DEDUP_REMOVED lines=23> */
.L_x_114:
        /* <DEDUP_REMOVED lines=23> */
.L_x_115:
        /* <DEDUP_REMOVED lines=23> */
.L_x_116:
        /* <DEDUP_REMOVED lines=23> */
.L_x_117:
        /* <DEDUP_REMOVED lines=23> */
.L_x_118:
        /* <DEDUP_REMOVED lines=23> */
.L_x_119:
[----:B------:R-:W1:Y:S01]  /*8110*/  S2R R246, SR_TID.X ;  /* 0x0000000000f67919 */ /* 0x000e620000002100 */
[----:B------:R-:W-:Y:S05]  /*8120*/  WARPSYNC.ALL ;  /* 0x0000000000007948 */ /* 0x000fea0003800000 */
[----:B-1----:R-:W-:Y:S02]  /*8130*/  LOP3.LUT P1, R0, R246, 0x60, RZ, 0xc0, !PT ;  /* 0x00000060f6007812 */ /* 0x002fe4000782c0ff */
[----:B------:R-:W-:Y:S01]  /*8140*/  R2UR UR4, R17 ;  /* 0x00000000110472ca */ /* 0x000fe200000e0000 */
[----:B------:R1:W-:Y:S01]  /*8150*/  STL [R1+0x14], R16 ;  /* 0x0000141001007387 */ /* 0x0003e20000100800 */
[----:B------:R-:W-:Y:S01]  /*8160*/  SHF.R.U32.HI R247, RZ, 0x1, R246 ;  /* 0x00000001fff77819 */ /* 0x000fe200000116f6 */
[----:B------:R-:W3:Y:S01]  /*8170*/  S2UR UR77, SR_CgaCtaId ;  /* 0x00000000004d79c3 */ /* 0x000ee20000008800 */
[----:B------:R-:W-:Y:S01]  /*8180*/  ISETP.NE.AND P0, PT, R0, RZ, PT ;  /* 0x000000ff0000720c */ /* 0x000fe20003f05270 */
[----:B----4-:R-:W-:Y:S01]  /*8190*/  FMUL R0, R136, R128 ;  /* 0x0000008088007220 */ /* 0x010fe20000400000 */
[----:B------:R-:W-:Y:S01]  /*81a0*/  SHF.L.U32 R128, R140, 0x10, RZ ;  /* 0x000000108c807819 */ /* 0x000fe200000006ff */
[----:B------:R-:W-:Y:S01]  /*81b0*/  FMUL R2, R136, R129 ;  /* 0x0000008188027220 */ /* 0x000fe20000400000 */
[----:B------:R-:W-:Y:S01]  /*81c0*/  LOP3.LUT R129, R140, 0xffff0000, RZ, 0xc0, !PT ;  /* 0xffff00008c817812 */ /* 0x000fe200078ec0ff */
[----:B------:R-:W-:Y:S01]  /*81d0*/  FMUL R3, R136, R130 ;  /* 0x0000008288037220 */ /* 0x000fe20000400000 */
[----:B------:R-:W-:Y:S01]  /*81e0*/  SHF.L.U32 R130, R141, 0x10, RZ ;  /* 0x000000108d827819 */ /* 0x000fe200000006ff */
[----:B------:R-:W-:Y:S01]  /*81f0*/  FFMA R0, R137, R128, R0 ;  /* 0x0000008089007223 */ /* 0x000fe20000000000 */
[C---:B------:R-:W-:Y:S01]  /*8200*/  SHF.L.U32 R138, R147.reuse, 0x10, RZ ;  /* 0x00000010938a7819 */ /* 0x040fe200000006ff */
[----:B--2---:R-:W2:Y:S01]  /*8210*/  LDTM.16dp256bit.x2 R4, tmem[UR4+0xe0] ;  /* 0x0000e004000479ee */ /* 0x004ea200080a0000 */
[----:B------:R-:W-:Y:S01]  /*8220*/  LOP3.LUT R139, R147, 0xffff0000, RZ, 0xc0, !PT ;  /* 0xffff0000938b7812 */ /* 0x000fe200078ec0ff */
[----:B------:R-:W-:Y:S01]  /*8230*/  NOP ;  /* 0x0000000000007918 */ /* 0x000fe20000000000 */
[----:B------:R-:W-:Y:S01]  /*8240*/  SHF.L.U32 R140, R148, 0x10, RZ ;  /* 0x00000010948c7819 */ /* 0x000fe200000006ff */
[----:B------:R-:W-:Y:S01]  /*8250*/  FFMA R2, R137, R129, R2 ;  /* 0x0000008189027223 */ /* 0x000fe20000000002 */
[----:B------:R-:W-:Y:S01]  /*8260*/  LOP3.LUT R147, R151, 0xffff0000, RZ, 0xc0, !PT ;  /* 0xffff000097937812 */ /* 0x000fe200078ec0ff */
[----:B------:R-:W-:Y:S01]  /*8270*/  FFMA R3, R137, R130, R3 ;  /* 0x0000008289037223 */ /* 0x000fe20000000003 */
[----:B------:R-:W-:Y:S01]  /*8280*/  SHF.L.U32 R156, R160, 0x10, RZ ;  /* 0x00000010a09c7819 */ /* 0x000fe200000006ff */
[C---:B------:R-:W-:Y:S01]  /*8290*/  FMUL R12, R136.reuse, R131 ;  /* 0x00000083880c7220 */ /* 0x040fe20000400000 */
[----:B------:R-:W-:Y:S01]  /*82a0*/  LOP3.LUT R131, R141, 0xffff0000, RZ, 0xc0, !PT ;  /* 0xffff00008d837812 */ /* 0x000fe200078ec0ff */
[----:B------:R-:W-:Y:S01]  /*82b0*/  FMUL R13, R136, R132 ;  /* 0x00000084880d7220 */ /* 0x000fe20000400000 */
[----:B------:R-:W-:Y:S01]  /*82c0*/  SHF.L.U32 R132, R142, 0x10, RZ ;  /* 0x000000108e847819 */ /* 0x000fe200000006ff */
[----:B------:R-:W-:Y:S01]  /*82d0*/  FMUL R14, R136, R133 ;  /* 0x00000085880e7220 */ /* 0x000fe20000400000 */
[----:B-1----:R-:W-:Y:S01]  /*82e0*/  SHF.L.U32 R16, R246, 0x4, RZ ;  /* 0x00000004f6107819 */ /* 0x002fe200000006ff */
[C---:B------:R-:W-:Y:S01]  /*82f0*/  FFMA R12, R137.reuse, R131, R12 ;  /* 0x00000083890c7223 */ /* 0x040fe2000000000c */
[----:B------:R-:W-:Y:S01]  /*8300*/  LOP3.LUT R133, R142, 0xffff0000, RZ, 0xc0, !PT ;  /* 0xffff00008e857812 */ /* 0x000fe200078ec0ff */
[----:B------:R-:W-:Y:S01]  /*8310*/  FFMA R13, R137, R132, R13 ;  /* 0x00000084890d7223 */ /* 0x000fe2000000000d */
[----:B------:R-:W-:Y:S01]  /*8320*/  LOP3.LUT R246, R16, 0x40, RZ, 0xc0, !PT ;  /* 0x0000004010f67812 */ /* 0x000fe200078ec0ff */
[----:B------:R-:W-:Y:S01]  /*8330*/  FMUL R15, R136, R134 ;  /* 0x00000086880f7220 */ /* 0x000fe20000400000 */
[----:B------:R-:W-:Y:S01]  /*8340*/  SHF.L.U32 R134, R143, 0x10, RZ ;  /* 0x000000108f867819 */ /* 0x000fe200000006ff */
[----:B------:R-:W-:Y:S01]  /*8350*/  FFMA R14, R137, R133, R14 ;  /* 0x00000085890e7223 */ /* 0x000fe2000000000e */
[----:B------:R-:W-:Y:S01]  /*8360*/  LOP3.LUT R246, R246, 0x8, R247, 0xf8, !PT ;  /* 0x00000008f6f67812 */ /* 0x000fe200078ef8f7 */
[----:B------:R-:W-:Y:S01]  /*8370*/  FMUL R17, R136, R135 ;  /* 0x0000008788117220 */ /* 0x000fe20000400000 */
[----:B------:R-:W-:Y:S01]  /*8380*/  LOP3.LUT R135, R143, 0xffff0000, RZ, 0xc0, !PT ;  /* 0xffff00008f877812 */ /* 0x000fe200078ec0ff */
[C---:B------:R-:W-:Y:S01]  /*8390*/  FFMA R15, R137.reuse, R134, R15 ;  /* 0x00000086890f7223 */ /* 0x040fe2000000000f */
[----:B------:R-:W-:Y:S01]  /*83a0*/  LOP3.LUT R141, R148, 0xffff0000, RZ, 0xc0, !PT ;  /* 0xffff0000948d7812 */ /* 0x000fe200078ec0ff */
[----:B------:R-:W-:Y:S01]  /*83b0*/  FMUL R20, R136, R122 ;  /* 0x0000007a88147220 */ /* 0x000fe20000400000 */
[----:B------:R-:W-:Y:S01]  /*83c0*/  SHF.L.U32 R122, R144, 0x10, RZ ;  /* 0x00000010907a7819 */ /* 0x000fe200000006ff */
[----:B------:R-:W-:Y:S01]  /*83d0*/  FFMA R17, R137, R135, R17 ;  /* 0x0000008789117223 */ /* 0x000fe20000000011 */
[C---:B------:R-:W-:Y:S01]  /*83e0*/  SHF.L.U32 R142, R149.reuse, 0x10, RZ ;  /* 0x00000010958e7819 */ /* 0x040fe200000006ff */
[----:B------:R-:W-:Y:S01]  /*83f0*/  FMUL R21, R136, R123 ;  /* 0x0000007b88157220 */ /* 0x000fe20000400000 */
[----:B------:R-:W-:Y:S01]  /*8400*/  LOP3.LUT R123, R144, 0xffff0000, RZ, 0xc0, !PT ;  /* 0xffff0000907b7812 */ /* 0x000fe200078ec0ff */
[C---:B------:R-:W-:Y:S01]  /*8410*/  FMUL R18, R136.reuse, R120 ;  /* 0x0000007888127220 */ /* 0x040fe20000400000 */
[----:B------:R-:W-:Y:S01]  /*8420*/  LOP3.LUT R143, R149, 0xffff0000, RZ, 0xc0, !PT ;  /* 0xffff0000958f7812 */ /* 0x000fe200078ec0ff */
[----:B------:R-:W-:Y:S01]  /*8430*/  FMUL R22, R136, R124 ;  /* 0x0000007c88167220 */ /* 0x000fe20000400000 */
[----:B------:R-:W-:Y:S01]  /*8440*/  SHF.L.U32 R124, R145, 0x10, RZ ;  /* 0x00000010917c7819 */ /* 0x000fe200000006ff */
[----:B------:R-:W-:Y:S01]  /*8450*/  FFMA R18, R137, R122, R18 ;  /* 0x0000007a89127223 */ /* 0x000fe20000000012 */
[----:B------:R-:W-:Y:S01]  /*8460*/  SHF.L.U32 R144, R150, 0x10, RZ ;  /* 0x0000001096907819 */ /* 0x000fe200000006ff */
[----:B------:R-:W-:Y:S01]  /*8470*/  FMUL R19, R136, R121 ;  /* 0x0000007988137220 */ /* 0x000fe20000400000 */
[----:B------:R-:W-:Y:S01]  /*8480*/  SHF.L.U32 R148, R152, 0x10, RZ ;  /* 0x0000001098947819 */ /* 0x000fe200000006ff */
[----:B------:R-:W-:Y:S01]  /*8490*/  FMUL R23, R136, R125 ;  /* 0x0000007d88177220 */ /* 0x000fe20000400000 */
[----:B------:R-:W-:Y:S01]  /*84a0*/  LOP3.LUT R125, R145, 0xffff0000, RZ, 0xc0, !PT ;  /* 0xffff0000917d7812 */ /* 0x000fe200078ec0ff */
[----:B------:R-:W1:Y:S01]  /*84b0*/  S2R R247, SR_TID.X ;  /* 0x0000000000f77919 */ /* 0x000e620000002100 */
[----:B------:R-:W-:Y:S01]  /*84c0*/  LOP3.LUT R145, R150, 0xffff0000, RZ, 0xc0, !PT ;  /* 0xffff000096917812 */ /* 0x000fe200078ec0ff */
[C---:B------:R-:W-:Y:S01]  /*84d0*/  FFMA R19, R137.reuse, R123, R19 ;  /* 0x0000007b89137223 */ /* 0x040fe20000000013 */
[----:B------:R-:W-:Y:S01]  /*84e0*/  LOP3.LUT R149, R152, 0xffff0000, RZ, 0xc0, !PT ;  /* 0xffff000098957812 */ /* 0x000fe200078ec0ff */
[----:B------:R-:W-:Y:S01]  /*84f0*/  FFMA R20, R137, R124, R20 ;  /* 0x0000007c89147223 */ /* 0x000fe20000000014 */
[----:B------:R-:W-:Y:S01]  /*8500*/  SHF.L.U32 R150, R153, 0x10, RZ ;  /* 0x0000001099967819 */ /* 0x000fe200000006ff */
[----:B------:R-:W-:Y:S01]  /*8510*/  FFMA R21, R137, R125, R21 ;  /* 0x0000007d89157223 */ /* 0x000fe20000000015 */
[----:B------:R-:W-:Y:S01]  /*8520*/  SHF.L.U32 R152, R154, 0x10, RZ ;  /* 0x000000109a987819 */ /* 0x000fe200000006ff */
[----:B------:R-:W-:Y:S01]  /*8530*/  FMUL R120, R136, R126 ;  /* 0x0000007e88787220 */ /* 0x000fe20000400000 */
[----:B------:R-:W-:Y:S01]  /*8540*/  SHF.L.U32 R126, R146, 0x10, RZ ;  /* 0x00000010927e7819 */ /* 0x000fe200000006ff */
[----:B------:R-:W-:Y:S01]  /*8550*/  FMUL R121, R136, R127 ;  /* 0x0000007f88797220 */ /* 0x000fe20000400000 */
[----:B------:R-:W-:Y:S01]  /*8560*/  LOP3.LUT R127, R146, 0xffff0000, RZ, 0xc0, !PT ;  /* 0xffff0000927f7812 */ /* 0x000fe200078ec0ff */
[----:B------:R-:W-:Y:S01]  /*8570*/  FMUL R112, R136, R112 ;  /* 0x0000007088707220 */ /* 0x000fe20000400000 */
[----:B------:R-:W-:Y:S01]  /*8580*/  SHF.L.U32 R146, R151, 0x10, RZ ;  /* 0x0000001097927819 */ /* 0x000fe200000006ff */
[----:B------:R-:W-:Y:S01]  /*8590*/  FFMA R22, R137, R126, R22 ;  /* 0x0000007e89167223 */ /* 0x000fe20000000016 */
[----:B------:R-:W-:Y:S01]  /*85a0*/  LOP3.LUT R151, R153, 0xffff0000, RZ, 0xc0, !PT ;  /* 0xffff000099977812 */ /* 0x000fe200078ec0ff */
[C---:B------:R-:W-:Y:S01]  /*85b0*/  FFMA R23, R137.reuse, R127, R23 ;  /* 0x0000007f89177223 */ /* 0x040fe20000000017 */
[----:B------:R-:W-:Y:S01]  /*85c0*/  LOP3.LUT R153, R154, 0xffff0000, RZ, 0xc0, !PT ;  /* 0xffff00009a997812 */ /* 0x000fe200078ec0ff */
[----:B------:R-:W-:Y:S01]  /*85d0*/  FFMA R120, R137, R138, R120 ;  /* 0x0000008a89787223 */ /* 0x000fe20000000078 */
[----:B------:R-:W-:Y:S01]  /*85e0*/  SHF.L.U32 R154, R155, 0x10, RZ ;  /* 0x000000109b9a7819 */ /* 0x000fe200000006ff */
[----:B------:R-:W-:Y:S01]  /*85f0*/  FFMA R121, R137, R139, R121 ;  /* 0x0000008b89797223 */ /* 0x000fe20000000079 */
[----:B------:R-:W-:Y:S01]  /*8600*/  LOP3.LUT R155, R155, 0xffff0000, RZ, 0xc0, !PT ;  /* 0xffff00009b9b7812 */ /* 0x000fe200078ec0ff */
[----:B------:R-:W-:Y:S01]  /*8610*/  FFMA R112, R137, R140, R112 ;  /* 0x0000008c89707223 */ /* 0x000fe20000000070 */
[----:B------:R-:W-:Y:S01]  /*8620*/  LOP3.LUT R157, R160, 0xffff0000, RZ, 0xc0, !PT ;  /* 0xffff0000a09d7812 */ /* 0x000fe200078ec0ff */
[C---:B------:R-:W-:Y:S01]  /*8630*/  FMUL R113, R136.reuse, R113 ;  /* 0x0000007188717220 */ /* 0x040fe20000400000 */
[C---:B------:R-:W-:Y:S01]  /*8640*/  SHF.L.U32 R158, R161.reuse, 0x10, RZ ;  /* 0x00000010a19e7819 */ /* 0x040fe200000006ff */
[----:B------:R-:W-:Y:S01]  /*8650*/  FMUL R114, R136, R114 ;  /* 0x0000007288727220 */ /* 0x000fe20000400000 */
[----:B------:R-:W-:Y:S01]  /*8660*/  LOP3.LUT R159, R161, 0xffff0000, RZ, 0xc0, !PT ;  /* 0xffff0000a19f7812 */ /* 0x000fe200078ec0ff */
[C---:B------:R-:W-:Y:S01]  /*8670*/  FFMA R113, R137.reuse, R141, R113 ;  /* 0x0000008d89717223 */ /* 0x040fe20000000071 */
[C---:B------:R-:W-:Y:S01]  /*8680*/  SHF.L.U32 R160, R162.reuse, 0x10, RZ ;  /* 0x00000010a2a07819 */ /* 0x040fe200000006ff */
[----:B------:R-:W-:Y:S01]  /*8690*/  FFMA R114, R137, R142, R114 ;  /* 0x0000008e89727223 */ /* 0x000fe20000000072 */
[----:B------:R-:W-:Y:S01]  /*86a0*/  LOP3.LUT R161, R162, 0xffff0000, RZ, 0xc0, !PT ;  /* 0xffff0000a2a17812 */ /* 0x000fe200078ec0ff */
[C---:B------:R-:W-:Y:S01]  /*86b0*/  FMUL R115, R136.reuse, R115 ;  /* 0x0000007388737220 */ /* 0x040fe20000400000 */
[----:B-1----:R-:W-:Y:S01]  /*86c0*/  SHF.L.U32 R247, R247, 0x3, RZ ;  /* 0x00000003f7f77819 */ /* 0x002fe200000006ff */
[C---:B------:R-:W-:Y:S01]  /*86d0*/  FMUL R116, R136.reuse, R116 ;  /* 0x0000007488747220 */ /* 0x040fe20000400000 */
[----:B------:R-:W-:Y:S01]  /*86e0*/  SHF.L.U32 R162, R163, 0x10, RZ ;  /* 0x00000010a3a27819 */ /* 0x000fe200000006ff */
[----:B------:R-:W-:Y:S01]  /*86f0*/  FFMA R115, R137, R143, R115 ;  /* 0x0000008f89737223 */ /* 0x000fe20000000073 */
[----:B------:R-:W-:Y:S01]  /*8700*/  LOP3.LUT R247, R247, 0x300, RZ, 0xc0, !PT ;  /* 0x00000300f7f77812 */ /* 0x000fe200078ec0ff */
[----:B------:R-:W-:Y:S01]  /*8710*/  FFMA R116, R137, R144, R116 ;  /* 0x0000009089747223 */ /* 0x000fe20000000074 */
[----:B------:R-:W-:Y:S01]  /*8720*/  LOP3.LUT R163, R163, 0xffff0000, RZ, 0xc0, !PT ;  /* 0xffff0000a3a37812 */ /* 0x000fe200078ec0ff */
[C---:B------:R-:W-:Y:S01]  /*8730*/  FMUL R117, R136.reuse, R117 ;  /* 0x0000007588757220 */ /* 0x040fe20000400000 */
[----:B------:R-:W-:Y:S01]  /*8740*/  LOP3.LUT R247, R247, 0x30, R16, 0xf8, !PT ;  /* 0x00000030f7f77812 */ /* 0x000fe200078ef810 */
[----:B------:R-:W-:Y:S01]  /*8750*/  FMUL R118, R136, R118 ;  /* 0x0000007688767220 */ /* 0x000fe20000400000 */
[C---:B------:R-:W-:Y:S01]  /*8760*/  SHF.L.U32 R164, R168.reuse, 0x10, RZ ;  /* 0x00000010a8a47819 */ /* 0x040fe200000006ff */
[----:B------:R1:W5:Y:S01]  /*8770*/  LDL.LU R16, [R1+0x14] ;  /* 0x0000140001107983 */ /* 0x0003620000300800 */
[----:B------:R-:W-:Y:S01]  /*8780*/  LOP3.LUT R165, R168, 0xffff0000, RZ, 0xc0, !PT ;  /* 0xffff0000a8a57812 */ /* 0x000fe200078ec0ff */
[----:B------:R-:W-:Y:S01]  /*8790*/  FFMA R117, R137, R145, R117 ;  /* 0x0000009189757223 */ /* 0x000fe20000000075 */
[----:B------:R-:W-:Y:S01]  /*87a0*/  SHF.L.U32 R166, R169, 0x10, RZ ;  /* 0x00000010a9a67819 */ /* 0x000fe200000006ff */
[----:B------:R-:W-:Y:S01]  /*87b0*/  FFMA R118, R137, R146, R118 ;  /* 0x0000009289767223 */ /* 0x000fe20000000076 */
[----:B------:R-:W-:Y:S01]  /*87c0*/  LOP3.LUT R167, R169, 0xffff0000, RZ, 0xc0, !PT ;  /* 0xffff0000a9a77812 */ /* 0x000fe200078ec0ff */
[----:B------:R-:W4:Y:S01]  /*87d0*/  S2R R128, SR_TID.X ;  /* 0x0000000000807919 */ /* 0x000f220000002100 */
[----:B------:R-:W-:Y:S01]  /*87e0*/  SHF.L.U32 R168, R170, 0x10, RZ ;  /* 0x00000010aaa87819 */ /* 0x000fe200000006ff */
[----:B------:R-:W-:Y:S01]  /*87f0*/  FMUL R119, R136, R119 ;  /* 0x0000007788777220 */ /* 0x000fe20000400000 */
[----:B------:R-:W-:Y:S01]  /*8800*/  LOP3.LUT R169, R170, 0xffff0000, RZ, 0xc0, !PT ;  /* 0xffff0000aaa97812 */ /* 0x000fe200078ec0ff */
[----:B------:R-:W-:Y:S01]  /*8810*/  FMUL R104, R136, R104 ;  /* 0x0000006888687220 */ /* 0x000fe20000400000 */
[----:B------:R-:W-:Y:S01]  /*8820*/  SHF.L.U32 R170, R171, 0x10, RZ ;  /* 0x00000010abaa7819 */ /* 0x000fe200000006ff */
[----:B------:R-:W-:Y:S01]  /*8830*/  FFMA R119, R137, R147, R119 ;  /* 0x0000009389777223 */ /* 0x000fe20000000077 */
[----:B------:R-:W-:Y:S01]  /*8840*/  LOP3.LUT R171, R171, 0xffff0000, RZ, 0xc0, !PT ;  /* 0xffff0000abab7812 */ /* 0x000fe200078ec0ff */
[----:B------:R-:W-:Y:S01]  /*8850*/  FFMA R104, R137, R148, R104 ;  /* 0x0000009489687223 */ /* 0x000fe20000000068 */
[----:B------:R-:W-:Y:S01]  /*8860*/  SHF.L.U32 R172, R176, 0x10, RZ ;  /* 0x00000010b0ac7819 */ /* 0x000fe200000006ff */
[----:B------:R-:W-:Y:S01]  /*8870*/  FMUL R105, R136, R105 ;  /* 0x0000006988697220 */ /* 0x000fe20000400000 */
[----:B------:R-:W-:Y:S01]  /*8880*/  LOP3.LUT R173, R176, 0xffff0000, RZ, 0xc0, !PT ;  /* 0xffff0000b0ad7812 */ /* 0x000fe200078ec0ff */
[C---:B------:R-:W-:Y:S01]  /*8890*/  FMUL R106, R136.reuse, R106 ;  /* 0x0000006a886a7220 */ /* 0x040fe20000400000 */
[----:B------:R-:W-:Y:S01]  /*88a0*/  R2UR UR5, R245 ;  /* 0x00000000f50572ca */ /* 0x000fe200000e0000 */
[----:B------:R-:W-:Y:S01]  /*88b0*/  FFMA R105, R137, R149, R105 ;  /* 0x0000009589697223 */ /* 0x000fe20000000069 */
[----:B------:R-:W-:Y:S01]  /*88c0*/  SHF.L.U32 R174, R177, 0x10, RZ ;  /* 0x00000010b1ae7819 */ /* 0x000fe200000006ff */
[----:B------:R-:W-:Y:S01]  /*88d0*/  FFMA R106, R137, R150, R106 ;  /* 0x00000096896a7223 */ /* 0x000fe2000000006a */
[----:B------:R-:W-:Y:S01]  /*88e0*/  LOP3.LUT R175, R177, 0xffff0000, RZ, 0xc0, !PT ;  /* 0xffff0000b1af7812 */ /* 0x000fe200078ec0ff */
[----:B------:R-:W-:Y:S01]  /*88f0*/  FMUL R107, R136, R107 ;  /* 0x0000006b886b7220 */ /* 0x000fe20000400000 */
[----:B------:R-:W-:Y:S01]  /*8900*/  SHF.L.U32 R176, R178, 0x10, RZ ;  /* 0x00000010b2b07819 */ /* 0x000fe200000006ff */
[----:B------:R-:W-:Y:S01]  /*8910*/  FMUL R108, R136, R108 ;  /* 0x0000006c886c7220 */ /* 0x000fe20000400000 */
[----:B------:R-:W-:Y:S01]  /*8920*/  LOP3.LUT R177, R178, 0xffff0000, RZ, 0xc0, !PT ;  /* 0xffff0000b2b17812 */ /* 0x000fe200078ec0ff */
        /* <DEDUP_REMOVED lines=11> */
[----:B----4-:R-:W-:Y:S01]  /*89e0*/  SHF.L.U32 R128, R128, 0x1, RZ ;  /* 0x0000000180807819 */ /* 0x010fe200000006ff */
[C---:B------:R-:W-:Y:S01]  /*89f0*/  FMUL R111, R136.reuse, R111 ;  /* 0x0000006f886f7220 */ /* 0x040fe20000400000 */
[----:B------:R-:W-:Y:S01]  /*8a00*/  LOP3.LUT R183, R185, 0xffff0000, RZ, 0xc0, !PT ;  /* 0xffff0000b9b77812 */ /* 0x000fe200078ec0ff */
[----:B------:R-:W-:Y:S01]  /*8a10*/  FMUL R96, R136, R96 ;  /* 0x0000006088607220 */ /* 0x000fe20000400000 */
[----:B------:R-:W-:Y:S01]  /*8a20*/  LOP3.LUT R246, R246, 0x8, R128, 0x78, !PT ;  /* 0x00000008f6f67812 */ /* 0x000fe200078e7880 */
[C---:B------:R-:W-:Y:S01]  /*8a30*/  FFMA R111, R137.reuse, R155, R111 ;  /* 0x0000009b896f7223 */ /* 0x040fe2000000006f */
[C---:B------:R-:W-:Y:S01]  /*8a40*/  SHF.L.U32 R184, R186.reuse, 0x10, RZ ;  /* 0x00000010bab87819 */ /* 0x040fe200000006ff */
        /* <DEDUP_REMOVED lines=23> */
[----:B------:R-:W-:Y:S01]  /*8bc0*/  SHF.L.U32 R196, R200, 0x10, RZ ;  /* 0x00000010c8c47819 */ /* 0x000fe200000006ff */
[C---:B------:R-:W-:Y:S01]  /*8bd0*/  FFMA R102, R137.reuse, R162, R102 ;  /* 0x000000a289667223 */ /* 0x040fe20000000066 */
[----:B------:R-:W-:Y:S01]  /*8be0*/  F2FP.BF16.F32.PACK_AB R128, R2, R0 ;  /* 0x000000000280723e */ /* 0x000fe200000010ff */
[----:B------:R-:W-:Y:S01]  /*8bf0*/  FMUL R103, R136, R103 ;  /* 0x0000006788677220 */ /* 0x000fe20000400000 */
[----:B------:R-:W-:Y:S01]  /*8c00*/  LOP3.LUT R197, R200, 0xffff0000, RZ, 0xc0, !PT ;  /* 0xffff0000c8c57812 */ /* 0x000fe200078ec0ff */
[----:B------:R-:W-:Y:S01]  /*8c10*/  FMUL R88, R136, R88 ;  /* 0x0000005888587220 */ /* 0x000fe20000400000 */
[----:B------:R-:W-:Y:S01]  /*8c20*/  F2FP.BF16.F32.PACK_AB R130, R14, R13 ;  /* 0x0000000d0e82723e */ /* 0x000fe200000010ff */
[----:B------:R-:W-:Y:S01]  /*8c30*/  FFMA R103, R137, R163, R103 ;  /* 0x000000a389677223 */ /* 0x000fe20000000067 */
[----:B------:R-:W-:Y:S01]  /*8c40*/  F2FP.BF16.F32.PACK_AB R131, R17, R15 ;  /* 0x0000000f1183723e */ /* 0x000fe200000010ff */
[----:B------:R-:W-:Y:S01]  /*8c50*/  FFMA R88, R137, R164, R88 ;  /* 0x000000a489587223 */ /* 0x000fe20000000058 */
[C---:B------:R-:W-:Y:S01]  /*8c60*/  SHF.L.U32 R198, R201.reuse, 0x10, RZ ;  /* 0x00000010c9c67819 */ /* 0x040fe200000006ff */
[C---:B------:R-:W-:Y:S01]  /*8c70*/  FMUL R89, R136.reuse, R89 ;  /* 0x0000005988597220 */ /* 0x040fe20000400000 */
[----:B------:R-:W-:Y:S01]  /*8c80*/  LOP3.LUT R199, R201, 0xffff0000, RZ, 0xc0, !PT ;  /* 0xffff0000c9c77812 */ /* 0x000fe200078ec0ff */
[----:B------:R-:W-:Y:S01]  /*8c90*/  FMUL R90, R136, R90 ;  /* 0x0000005a885a7220 */ /* 0x000fe20000400000 */
[C---:B------:R-:W-:Y:S01]  /*8ca0*/  SHF.L.U32 R200, R202.reuse, 0x10, RZ ;  /* 0x00000010cac87819 */ /* 0x040fe200000006ff */
[C---:B------:R-:W-:Y:S01]  /*8cb0*/  FFMA R89, R137.reuse, R165, R89 ;  /* 0x000000a589597223 */ /* 0x040fe20000000059 */
[----:B------:R-:W-:Y:S01]  /*8cc0*/  LOP3.LUT R201, R202, 0xffff0000, RZ, 0xc0, !PT ;  /* 0xffff0000cac97812 */ /* 0x000fe200078ec0ff */
[----:B------:R-:W-:Y:S01]  /*8cd0*/  FFMA R90, R137, R166, R90 ;  /* 0x000000a6895a7223 */ /* 0x000fe2000000005a */
[----:B------:R-:W-:Y:S01]  /*8ce0*/  F2FP.BF16.F32.PACK_AB R13, R21, R20 ;  /* 0x00000014150d723e */ /* 0x000fe200000010ff */
[C---:B------:R-:W-:Y:S01]  /*8cf0*/  FMUL R91, R136.reuse, R91 ;  /* 0x0000005b885b7220 */ /* 0x040fe20000400000 */
[----:B------:R-:W-:Y:S01]  /*8d00*/  F2FP.BF16.F32.PACK_AB R14, R23, R22 ;  /* 0x00000016170e723e */ /* 0x000fe200000010ff */
[C---:B------:R-:W-:Y:S01]  /*8d10*/  FMUL R92, R136.reuse, R92 ;  /* 0x0000005c885c7220 */ /* 0x040fe20000400000 */
[----:B------:R-:W-:Y:S01]  /*8d20*/  F2FP.BF16.F32.PACK_AB R15, R121, R120 ;  /* 0x00000078790f723e */ /* 0x000fe200000010ff */
[----:B------:R-:W-:Y:S01]  /*8d30*/  FFMA R91, R137, R167, R91 ;  /* 0x000000a7895b7223 */ /* 0x000fe2000000005b */
[----:B------:R-:W-:Y:S01]  /*8d40*/  SHF.L.U32 R202, R203, 0x10, RZ ;  /* 0x00000010cbca7819 */ /* 0x000fe200000006ff */
[----:B------:R-:W-:Y:S01]  /*8d50*/  FFMA R92, R137, R168, R92 ;  /* 0x000000a8895c7223 */ /* 0x000fe2000000005c */
[----:B------:R-:W-:Y:S01]  /*8d60*/  LOP3.LUT R203, R203, 0xffff0000, RZ, 0xc0, !PT ;  /* 0xffff0000cbcb7812 */ /* 0x000fe200078ec0ff */
[C---:B------:R-:W-:Y:S01]  /*8d70*/  FMUL R93, R136.reuse, R93 ;  /* 0x0000005d885d7220 */ /* 0x040fe20000400000 */
[----:B------:R-:W-:Y:S01]  /*8d80*/  F2FP.BF16.F32.PACK_AB R112, R113, R112 ;  /* 0x000000707170723e */ /* 0x000fe200000010ff */
[----:B------:R-:W-:Y:S01]  /*8d90*/  FMUL R94, R136, R94 ;  /* 0x0000005e885e7220 */ /* 0x000fe20000400000 */
[C---:B------:R-:W-:Y:S01]  /*8da0*/  SHF.L.U32 R204, R208.reuse, 0x10, RZ ;  /* 0x00000010d0cc7819 */ /* 0x040fe200000006ff */
[----:B------:R-:W-:Y:S01]  /*8db0*/  FFMA R93, R137, R169, R93 ;  /* 0x000000a9895d7223 */ /* 0x000fe2000000005d */
[----:B------:R-:W-:Y:S01]  /*8dc0*/  F2FP.BF16.F32.PACK_AB R113, R115, R114 ;  /* 0x000000727371723e */ /* 0x000fe200000010ff */
[----:B------:R-:W-:Y:S01]  /*8dd0*/  FFMA R94, R137, R170, R94 ;  /* 0x000000aa895e7223 */ /* 0x000fe2000000005e */
[----:B------:R-:W-:Y:S01]  /*8de0*/  LOP3.LUT R205, R208, 0xffff0000, RZ, 0xc0, !PT ;  /* 0xffff0000d0cd7812 */ /* 0x000fe200078ec0ff */
        /* <DEDUP_REMOVED lines=30> */
[----:B------:R-:W4:Y:S01]  /*8fd0*/  S2R R129, SR_TID.X ;  /* 0x0000000000817919 */ /* 0x000f220000002100 */
[----:B------:R-:W-:Y:S01]  /*8fe0*/  LOP3.LUT R213, R216, 0xffff0000, RZ, 0xc0, !PT ;  /* 0xffff0000d8d57812 */ /* 0x000fe200078ec0ff */
[----:B------:R-:W-:Y:S01]  /*8ff0*/  FFMA R86, R137, R178, R86 ;  /* 0x000000b289567223 */ /* 0x000fe20000000056 */
[----:B------:R-:W-:Y:S01]  /*9000*/  F2FP.BF16.F32.PACK_AB R98, R101, R100 ;  /* 0x000000646562723e */ /* 0x000fe200000010ff */
[C---:B------:R-:W-:Y:S01]  /*9010*/  FMUL R87, R136.reuse, R87 ;  /* 0x0000005788577220 */ /* 0x040fe20000400000 */
[----:B------:R-:W-:Y:S01]  /*9020*/  F2FP.BF16.F32.PACK_AB R99, R103, R102 ;  /* 0x000000666763723e */ /* 0x000fe200000010ff */
[C---:B------:R-:W-:Y:S01]  /*9030*/  FMUL R72, R136.reuse, R72 ;  /* 0x0000004888487220 */ /* 0x040fe20000400000 */
[----:B------:R-:W-:Y:S01]  /*9040*/  SHF.L.U32 R214, R217, 0x10, RZ ;  /* 0x00000010d9d67819 */ /* 0x000fe200000006ff */
[----:B------:R-:W-:Y:S01]  /*9050*/  FFMA R87, R137, R179, R87 ;  /* 0x000000b389577223 */ /* 0x000fe20000000057 */
[----:B------:R-:W-:Y:S01]  /*9060*/  LOP3.LUT R215, R217, 0xffff0000, RZ, 0xc0, !PT ;  /* 0xffff0000d9d77812 */ /* 0x000fe200078ec0ff */
[----:B------:R-:W-:Y:S01]  /*9070*/  FFMA R72, R137, R180, R72 ;  /* 0x000000b489487223 */ /* 0x000fe20000000048 */
[----:B------:R-:W-:Y:S01]  /*9080*/  F2FP.BF16.F32.PACK_AB R88, R89, R88 ;  /* 0x000000585958723e */ /* 0x000fe200000010ff */
[----:B------:R-:W-:Y:S01]  /*9090*/  FMUL R73, R136, R73 ;  /* 0x0000004988497220 */ /* 0x000fe20000400000 */
[----:B------:R-:W-:Y:S01]  /*90a0*/  SHF.L.U32 R216, R218, 0x10, RZ ;  /* 0x00000010dad87819 */ /* 0x000fe200000006ff */
[----:B------:R-:W-:Y:S01]  /*90b0*/  FMUL R74, R136, R74 ;  /* 0x0000004a884a7220 */ /* 0x000fe20000400000 */
[----:B------:R-:W-:Y:S01]  /*90c0*/  F2FP.BF16.F32.PACK_AB R89, R91, R90 ;  /* 0x0000005a5b59723e */ /* 0x000fe200000010ff */
[C---:B------:R-:W-:Y:S01]  /*90d0*/  FFMA R73, R137.reuse, R181, R73 ;  /* 0x000000b589497223 */ /* 0x040fe20000000049 */
        /* <DEDUP_REMOVED lines=15> */
[----:B------:R-:W-:Y:S01]  /*91d0*/  FFMA R77, R137, R185, R77 ;  /* 0x000000b9894d7223 */ /* 0x000fe2000000004d */
[----:B----4-:R-:W-:Y:S01]  /*91e0*/  SHF.L.U32 R129, R129, 0x4, RZ ;  /* 0x0000000481817819 */ /* 0x010fe200000006ff */
[----:B------:R-:W-:Y:S01]  /*91f0*/  UMOV UR4, 0x400 ;  /* 0x0000040000047882 */ /* 0x000fe20000000000 */
[----:B------:R-:W-:Y:S01]  /*9200*/  LOP3.LUT R221, R224, 0xffff0000, RZ, 0xc0, !PT ;  /* 0xffff0000e0dd7812 */ /* 0x000fe200078ec0ff */
[----:B---3--:R-:W-:Y:S01]  /*9210*/  ULEA UR4, UR77, UR4, 0x18 ;  /* 0x000000044d047291 */ /* 0x008fe2000f8ec0ff */
[----:B------:R-:W-:Y:S01]  /*9220*/  LOP3.LUT R247, R247, 0x80, R129, 0xf8, !PT ;  /* 0x00000080f7f77812 */ /* 0x000fe200078ef881 */
[----:B------:R-:W-:Y:S01]  /*9230*/  FFMA R78, R137, R186, R78 ;  /* 0x000000ba894e7223 */ /* 0x000fe2000000004e */
[----:B------:R-:W-:Y:S01]  /*9240*/  MOV R129, UR5 ;  /* 0x0000000500817c02 */ /* 0x000fe20008000f00 */
[----:B------:R-:W-:Y:S01]  /*9250*/  ULEA UR4, UR43, UR4, 0x3 ;  /* 0x000000042b047291 */ /* 0x000fe2000f8e18ff */
[----:B------:R-:W-:Y:S01]  /*9260*/  LOP3.LUT R246, R247, R246, RZ, 0xfc, !PT ;  /* 0x000000f6f7f67212 */ /* 0x000fe200078efcff */
[C---:B------:R-:W-:Y:S01]  /*9270*/  FMUL R79, R136.reuse, R79 ;  /* 0x0000004f884f7220 */ /* 0x040fe20000400000 */
[----:B------:R-:W-:Y:S01]  /*9280*/  F2FP.BF16.F32.PACK_AB R82, R85, R84 ;  /* 0x000000545552723e */ /* 0x000fe200000010ff */
[----:B------:R-:W-:Y:S01]  /*9290*/  UIADD3 UR4, UPT, UPT, UR4, 0x180, URZ ;  /* 0x0000018004047890 */ /* 0x000fe2000fffe0ff */
[----:B------:R-:W-:Y:S01]  /*92a0*/  F2FP.BF16.F32.PACK_AB R83, R87, R86 ;  /* 0x000000565753723e */ /* 0x000fe200000010ff */
[----:B------:R-:W-:Y:S01]  /*92b0*/  FMUL R64, R136, R64 ;  /* 0x0000004088407220 */ /* 0x000fe20000400000 */
[C---:B------:R-:W-:Y:S01]  /*92c0*/  SHF.L.U32 R222, R225.reuse, 0x10, RZ ;  /* 0x00000010e1de7819 */ /* 0x040fe200000006ff */
[----:B------:R-:W-:Y:S01]  /*92d0*/  UMOV UR76, 0x400 ;  /* 0x00000400004c7882 */ /* 0x000fe20000000000 */
[----:B------:R-:W-:Y:S01]  /*92e0*/  LOP3.LUT R223, R225, 0xffff0000, RZ, 0xc0, !PT ;  /* 0xffff0000e1df7812 */ /* 0x000fe200078ec0ff */
[----:B------:R-:W-:Y:S01]  /*92f0*/  UPRMT UR4, UR77, 0x654, UR4 ;  /* 0x000006544d047896 */ /* 0x000fe20008000004 */
[----:B------:R-:W-:Y:S01]  /*9300*/  F2FP.BF16.F32.PACK_AB R72, R73, R72 ;  /* 0x000000484948723e */ /* 0x000fe200000010ff */
[----:B------:R-:W-:Y:S01]  /*9310*/  ULEA UR76, UR77, UR76, 0x18 ;  /* 0x0000004c4d4c7291 */ /* 0x000fe2000f8ec0ff */
[----:B------:R-:W-:Y:S01]  /*9320*/  F2FP.BF16.F32.PACK_AB R73, R75, R74 ;  /* 0x0000004a4b49723e */ /* 0x000fe200000010ff */
[----:B------:R-:W-:Y:S01]  /*9330*/  IMAD R246, R129, 0x3c00, R246 ;  /* 0x00003c0081f67824 */ /* 0x000fe200078e02f6 */
[----:B------:R-:W-:Y:S01]  /*9340*/  F2FP.BF16.F32.PACK_AB R129, R12, R3 ;  /* 0x000000030c81723e */ /* 0x000fe200000010ff */
[----:B------:R-:W-:Y:S01]  /*9350*/  FFMA R79, R137, R187, R79 ;  /* 0x000000bb894f7223 */ /* 0x000fe2000000004f */
[----:B------:R-:W-:Y:S01]  /*9360*/  F2FP.BF16.F32.PACK_AB R12, R19, R18 ;  /* 0x00000012130c723e */ /* 0x000fe200000010ff */
[----:B------:R-:W-:Y:S01]  /*9370*/  FFMA R64, R137, R188, R64 ;  /* 0x000000bc89407223 */ /* 0x000fe20000000040 */
[----:B--2---:R-:W-:Y:S01]  /*9380*/  SYNCS.ARRIVE.TRANS64.RED.A1T0 RZ, [UR4], RZ ;  /* 0x000000ffffff79a7 */ /* 0x004fe20008100404 */
[----:B------:R-:W-:Y:S01]  /*9390*/  LEA R0, R246, UR76, 0x1 ;  /* 0x0000004cf6007c11 */ /* 0x000fe2000f8e08ff */
[C---:B------:R-:W-:Y:S01]  /*93a0*/  FMUL R65, R136.reuse, R65 ;  /* 0x0000004188417220 */ /* 0x040fe20000400000 */
[----:B------:R-:W-:Y:S01]  /*93b0*/  F2FP.BF16.F32.PACK_AB R74, R77, R76 ;  /* 0x0000004c4d4a723e */ /* 0x000fe200000010ff */
[C---:B------:R-:W-:Y:S01]  /*93c0*/  FMUL R66, R136.reuse, R66 ;  /* 0x0000004288427220 */ /* 0x040fe20000400000 */
[----:B------:R-:W-:Y:S01]  /*93d0*/  F2FP.BF16.F32.PACK_AB R75, R79, R78 ;  /* 0x0000004e4f4b723e */ /* 0x000fe200000010ff */
[----:B------:R1:W-:Y:S01]  /*93e0*/  STSM.16.M88.4 [R0+0x200], R128 ;  /* 0x0002008000007844 */ /* 0x0003e20000000200 */
[C---:B------:R-:W-:Y:S01]  /*93f0*/  FFMA R65, R137.reuse, R189, R65 ;  /* 0x000000bd89417223 */ /* 0x040fe20000000041 */
[----:B------:R-:W-:Y:S01]  /*9400*/  FFMA R66, R137, R190, R66 ;  /* 0x000000be89427223 */ /* 0x000fe20000000042 */
[C---:B------:R-:W-:Y:S05]  /*9410*/  FMUL R67, R136.reuse, R67 ;  /* 0x0000004388437220 */ /* 0x040fea0000400000 */
[----:B------:R1:W-:Y:S01]  /*9420*/  STSM.16.M88.4 [R0+0xa00], R12 ;  /* 0x000a000c00007844 */ /* 0x0003e20000000200 */
[C---:B------:R-:W-:Y:S01]  /*9430*/  FMUL R68, R136.reuse, R68 ;  /* 0x0000004488447220 */ /* 0x040fe20000400000 */
[----:B------:R-:W-:Y:S01]  /*9440*/  F2FP.BF16.F32.PACK_AB R64, R65, R64 ;  /* 0x000000404140723e */ /* 0x000fe200000010ff */
[C---:B------:R-:W-:Y:S05]  /*9450*/  FFMA R67, R137.reuse, R191, R67 ;  /* 0x000000bf89437223 */ /* 0x040fea0000000043 */
[----:B------:R1:W-:Y:S01]  /*9460*/  STSM.16.M88.4 [R0+0x1200], R112 ;  /* 0x0012007000007844 */ /* 0x0003e20000000200 */
[----:B------:R-:W-:Y:S01]  /*9470*/  FFMA R68, R137, R192, R68 ;  /* 0x000000c089447223 */ /* 0x000fe20000000044 */
[C---:B------:R-:W-:Y:S01]  /*9480*/  FMUL R69, R136.reuse, R69 ;  /* 0x0000004588457220 */ /* 0x040fe20000400000 */
[C---:B------:R-:W-:Y:S05]  /*9490*/  FMUL R70, R136.reuse, R70 ;  /* 0x0000004688467220 */ /* 0x040fea0000400000 */
[----:B------:R1:W-:Y:S01]  /*94a0*/  STSM.16.M88.4 [R0+0x1a00], R104 ;  /* 0x001a006800007844 */ /* 0x0003e20000000200 */
[----:B------:R-:W-:Y:S01]  /*94b0*/  F2FP.BF16.F32.PACK_AB R65, R67, R66 ;  /* 0x000000424341723e */ /* 0x000fe200000010ff */
[C---:B------:R-:W-:Y:S01]  /*94c0*/  FFMA R69, R137.reuse, R193, R69 ;  /* 0x000000c189457223 */ /* 0x040fe20000000045 */
[----:B------:R-:W-:Y:S05]  /*94d0*/  FFMA R70, R137, R194, R70 ;  /* 0x000000c289467223 */ /* 0x000fea0000000046 */
[----:B------:R1:W-:Y:S01]  /*94e0*/  STSM.16.M88.4 [R0+0x2200], R96 ;  /* 0x0022006000007844 */ /* 0x0003e20000000200 */
[C---:B------:R-:W-:Y:S01]  /*94f0*/  FMUL R71, R136.reuse, R71 ;  /* 0x0000004788477220 */ /* 0x040fe20000400000 */
[C---:B------:R-:W-:Y:S01]  /*9500*/  FMUL R56, R136.reuse, R56 ;  /* 0x0000003888387220 */ /* 0x040fe20000400000 */
[----:B------:R-:W-:Y:S05]  /*9510*/  F2FP.BF16.F32.PACK_AB R66, R69, R68 ;  /* 0x000000444542723e */ /* 0x000fea00000010ff */
        /* <DEDUP_REMOVED lines=10> */
[----:B------:R-:W-:Y:S01]  /*95c0*/  FMUL R59, R136, R59 ;  /* 0x0000003b883b7220 */ /* 0x000fe20000400000 */
[----:B------:R-:W-:Y:S05]  /*95d0*/  SHF.L.U32 R224, R226, 0x10, RZ ;  /* 0x00000010e2e07819 */ /* 0x000fea00000006ff */
[----:B------:R1:W-:Y:S01]  /*95e0*/  STSM.16.M88.4 [R0+0x4200], R64 ;  /* 0x0042004000007844 */ /* 0x0003e20000000200 */
[----:B------:R-:W-:Y:S01]  /*95f0*/  F2FP.BF16.F32.PACK_AB R56, R57, R56 ;  /* 0x000000383938723e */ /* 0x000fe200000010ff */
[C---:B------:R-:W-:Y:S01]  /*9600*/  FFMA R59, R137.reuse, R199, R59 ;  /* 0x000000c7893b7223 */ /* 0x040fe2000000003b */
[C---:B------:R-:W-:Y:S01]  /*9610*/  FMUL R60, R136.reuse, R60 ;  /* 0x0000003c883c7220 */ /* 0x040fe20000400000 */
[C---:B------:R-:W-:Y:S01]  /*9620*/  FMUL R61, R136.reuse, R61 ;  /* 0x0000003d883d7220 */ /* 0x040fe20000400000 */
[----:B------:R-:W-:Y:S01]  /*9630*/  FMUL R62, R136, R62 ;  /* 0x0000003e883e7220 */ /* 0x000fe20000400000 */
[----:B------:R-:W-:Y:S01]  /*9640*/  LOP3.LUT R225, R226, 0xffff0000, RZ, 0xc0, !PT ;  /* 0xffff0000e2e17812 */ /* 0x000fe200078ec0ff */
[----:B------:R-:W-:Y:S01]  /*9650*/  FFMA R60, R137, R200, R60 ;  /* 0x000000c8893c7223 */ /* 0x000fe2000000003c */
[----:B------:R-:W-:Y:S01]  /*9660*/  F2FP.BF16.F32.PACK_AB R57, R59, R58 ;  /* 0x0000003a3b39723e */ /* 0x000fe200000010ff */
[C---:B------:R-:W-:Y:S01]  /*9670*/  FFMA R61, R137.reuse, R201, R61 ;  /* 0x000000c9893d7223 */ /* 0x040fe2000000003d */
[----:B------:R-:W-:Y:S01]  /*9680*/  FFMA R62, R137, R202, R62 ;  /* 0x000000ca893e7223 */ /* 0x000fe2000000003e */
[C---:B------:R-:W-:Y:S01]  /*9690*/  FMUL R63, R136.reuse, R63 ;  /* 0x0000003f883f7220 */ /* 0x040fe20000400000 */
[----:B------:R-:W-:Y:S01]  /*96a0*/  SHF.L.U32 R226, R227, 0x10, RZ ;  /* 0x00000010e3e27819 */ /* 0x000fe200000006ff */
[C---:B------:R-:W-:Y:S01]  /*96b0*/  FMUL R48, R136.reuse, R48 ;  /* 0x0000003088307220 */ /* 0x040fe20000400000 */
[----:B------:R-:W-:Y:S01]  /*96c0*/  F2FP.BF16.F32.PACK_AB R58, R61, R60 ;  /* 0x0000003c3d3a723e */ /* 0x000fe200000010ff */
[C---:B------:R-:W-:Y:S01]  /*96d0*/  FFMA R63, R137.reuse, R203, R63 ;  /* 0x000000cb893f7223 */ /* 0x040fe2000000003f */
[C---:B------:R-:W-:Y:S01]  /*96e0*/  FMUL R49, R136.reuse, R49 ;  /* 0x0000003188317220 */ /* 0x040fe20000400000 */
[----:B------:R-:W-:Y:S01]  /*96f0*/  FFMA R48, R137, R204, R48 ;  /* 0x000000cc89307223 */ /* 0x000fe20000000030 */
[----:B------:R-:W-:Y:S01]  /*9700*/  LOP3.LUT R227, R227, 0xffff0000, RZ, 0xc0, !PT ;  /* 0xffff0000e3e37812 */ /* 0x000fe200078ec0ff */
[C---:B------:R-:W-:Y:S01]  /*9710*/  FMUL R50, R136.reuse, R50 ;  /* 0x0000003288327220 */ /* 0x040fe20000400000 */
[----:B------:R-:W-:Y:S01]  /*9720*/  F2FP.BF16.F32.PACK_AB R59, R63, R62 ;  /* 0x0000003e3f3b723e */ /* 0x000fe200000010ff */
[C---:B------:R-:W-:Y:S01]  /*9730*/  FFMA R49, R137.reuse, R205, R49 ;  /* 0x000000cd89317223 */ /* 0x040fe20000000031 */
[----:B------:R-:W-:Y:S01]  /*9740*/  FMUL R51, R136, R51 ;  /* 0x0000003388337220 */ /* 0x000fe20000400000 */
[----:B------:R-:W-:Y:S01]  /*9750*/  FFMA R50, R137, R206, R50 ;  /* 0x000000ce89327223 */ /* 0x000fe20000000032 */
[----:B------:R-:W-:Y:S01]  /*9760*/  SHF.L.U32 R228, R232, 0x10, RZ ;  /* 0x00000010e8e47819 */ /* 0x000fe200000006ff */
        /* <DEDUP_REMOVED lines=85> */
[C---:B------:R-:W-:Y:S01]  /*9cc0*/  FMUL R31, R136.reuse, R31 ;  /* 0x0000001f881f7220 */ /* 0x040fe20000400000 */
[C---:B------:R-:W-:Y:S01]  /*9cd0*/  FMUL R4, R136.reuse, R4 ;  /* 0x0000000488047220 */ /* 0x040fe20000400000 */
[C---:B------:R-:W-:Y:S01]  /*9ce0*/  FMUL R5, R136.reuse, R5 ;  /* 0x0000000588057220 */ /* 0x040fe20000400000 */
[C---:B------:R-:W-:Y:S01]  /*9cf0*/  FFMA R30, R137.reuse, R234, R30 ;  /* 0x000000ea891e7223 */ /* 0x040fe2000000001e */
[C---:B------:R-:W-:Y:S01]  /*9d00*/  FMUL R6, R136.reuse, R6 ;  /* 0x0000000688067220 */ /* 0x040fe20000400000 */
[C---:B------:R-:W-:Y:S01]  /*9d10*/  FFMA R31, R137.reuse, R235, R31 ;  /* 0x000000eb891f7223 */ /* 0x040fe2000000001f */
[C---:B------:R-:W-:Y:S01]  /*9d20*/  FMUL R7, R136.reuse, R7 ;  /* 0x0000000788077220 */ /* 0x040fe20000400000 */
[C---:B------:R-:W-:Y:S01]  /*9d30*/  FFMA R4, R137.reuse, R236, R4 ;  /* 0x000000ec89047223 */ /* 0x040fe20000000004 */
[C---:B------:R-:W-:Y:S01]  /*9d40*/  FMUL R8, R136.reuse, R8 ;  /* 0x0000000888087220 */ /* 0x040fe20000400000 */
[----:B------:R-:W-:Y:S01]  /*9d50*/  FFMA R5, R137, R237, R5 ;  /* 0x000000ed89057223 */ /* 0x000fe20000000005 */
[----:B------:R-:W-:Y:S01]  /*9d60*/  SHF.L.U32 R242, R243, 0x10, RZ ;  /* 0x00000010f3f27819 */ /* 0x000fe200000006ff */
[C---:B------:R-:W-:Y:S01]  /*9d70*/  FMUL R9, R136.reuse, R9 ;  /* 0x0000000988097220 */ /* 0x040fe20000400000 */
[----:B------:R-:W-:Y:S01]  /*9d80*/  FFMA R6, R137, R238, R6 ;  /* 0x000000ee89067223 */ /* 0x000fe20000000006 */
[----:B------:R-:W-:Y:S01]  /*9d90*/  LOP3.LUT R243, R243, 0xffff0000, RZ, 0xc0, !PT ;  /* 0xffff0000f3f37812 */ /* 0x000fe200078ec0ff */
[C---:B------:R-:W-:Y:S01]  /*9da0*/  FMUL R10, R136.reuse, R10 ;  /* 0x0000000a880a7220 */ /* 0x040fe20000400000 */
[C---:B------:R-:W-:Y:S01]  /*9db0*/  FFMA R7, R137.reuse, R239, R7 ;  /* 0x000000ef89077223 */ /* 0x040fe20000000007 */
[----:B------:R-:W-:Y:S01]  /*9dc0*/  FMUL R11, R136, R11 ;  /* 0x0000000b880b7220 */ /* 0x000fe20000400000 */
[C---:B------:R-:W-:Y:S01]  /*9dd0*/  FFMA R8, R137.reuse, R240, R8 ;  /* 0x000000f089087223 */ /* 0x040fe20000000008 */
[C---:B------:R-:W-:Y:S01]  /*9de0*/  FFMA R9, R137.reuse, R241, R9 ;  /* 0x000000f189097223 */ /* 0x040fe20000000009 */
[C---:B------:R-:W-:Y:S01]  /*9df0*/  FFMA R10, R137.reuse, R242, R10 ;  /* 0x000000f2890a7223 */ /* 0x040fe2000000000a */
[----:B------:R-:W-:Y:S01]  /*9e00*/  FFMA R11, R137, R243, R11 ;  /* 0x000000f3890b7223 */ /* 0x000fe2000000000b */
[----:B------:R-:W-:Y:S01]  /*9e10*/  F2FP.BF16.F32.PACK_AB R26, R29, R28 ;  /* 0x0000001c1d1a723e */ /* 0x000fe200000010ff */
[----:B------:R-:W-:Y:S01]  /*9e20*/  UIADD3 UR4, UPT, UPT, UR5, 0x1, URZ ;  /* 0x0000000105047890 */ /* 0x000fe2000fffe0ff */
[----:B------:R-:W-:Y:S01]  /*9e30*/  F2FP.BF16.F32.PACK_AB R27, R31, R30 ;  /* 0x0000001e1f1b723e */ /* 0x000fe200000010ff */
[----:B------:R-:W-:Y:S01]  /*9e40*/  UIADD3 UR43, UPT, UPT, UR43, 0x1, URZ ;  /* 0x000000012b2b7890 */ /* 0x000fe2000fffe0ff */
[----:B------:R-:W-:Y:S01]  /*9e50*/  F2FP.BF16.F32.PACK_AB R4, R5, R4 ;  /* 0x000000040504723e */ /* 0x000fe200000010ff */
[----:B------:R-:W-:Y:S01]  /*9e60*/  BSSY.RECONVERGENT B0, `(.L_x_120) ;  /* 0x000005e000007945 */ /* 0x000fe20003800200 */
[----:B------:R-:W-:Y:S01]  /*9e70*/  F2FP.BF16.F32.PACK_AB R5, R7, R6 ;  /* 0x000000060705723e */ /* 0x000fe200000010ff */
[----:B------:R1:W-:Y:S01]  /*9e80*/  STSM.16.M88.4 [R0+0x6a00], R24 ;  /* 0x006a001800007844 */ /* 0x0003e20000000200 */
[----:B------:R-:W-:Y:S02]  /*9e90*/  F2FP.BF16.F32.PACK_AB R6, R9, R8 ;  /* 0x000000080906723e */ /* 0x000fe400000010ff */
[----:B------:R-:W-:Y:S02]  /*9ea0*/  F2FP.BF16.F32.PACK_AB R7, R11, R10 ;  /* 0x0000000a0b07723e */ /* 0x000fe400000010ff */
[----:B------:R-:W-:Y:S03]  /*9eb0*/  MOV R2, UR4 ;  /* 0x0000000400027c02 */ /* 0x000fe60008000f00 */
[----:B------:R1:W-:Y:S01]  /*9ec0*/  STSM.16.M88.4 [R0+0x7200], R4 ;  /* 0x0072000400007844 */ /* 0x0003e20000000200 */
[----:B------:R-:W-:Y:S01]  /*9ed0*/  @!PT LDS RZ, [RZ] ;  /* 0x00000000fffff984 */ /* 0x000fe20000000800 */
[----:B------:R-:W-:Y:S01]  /*9ee0*/  @!PT LDS RZ, [RZ] ;  /* 0x00000000fffff984 */ /* 0x000fe20000000800 */
[----:B------:R-:W-:Y:S01]  /*9ef0*/  @!PT LDS RZ, [RZ] ;  /* 0x00000000fffff984 */ /* 0x000fe20000000800 */
[----:B------:R-:W-:Y:S01]  /*9f00*/  @!PT LDS RZ, [RZ] ;  /* 0x00000000fffff984 */ /* 0x000fe20000000800 */
[----:B------:R2:W-:Y:S07]  /*9f10*/  MEMBAR.ALL.CTA ;  /* 0x0000000000007992 */ /* 0x0005ee0000008000 */
[----:B--2---:R-:W2:Y:S02]  /*9f20*/  FENCE.VIEW.ASYNC.S ;  /* 0x00000000000073c6 */ /* 0x004ea40000000000 */
[----:B--2---:R-:W-:Y:S06]  /*9f30*/  BAR.SYNC.DEFER_BLOCKING 0x1, 0x80 ;  /* 0x0042000000007b1d */ /* 0x004fec0000010000 */
[----:B------:R-:W-:Y:S05]  /*9f40*/  @P1 BRA `(.L_x_121) ;  /* 0x00000004003c1947 */ /* 0x000fea0003800000 */
[----:B------:R-:W2:Y:S01]  /*9f50*/  LDCU.64 UR4, c[0x0][0x348] ;  /* 0x00006900ff0477ac */ /* 0x000ea20008000a00 */
[----:B------:R-:W-:Y:S01]  /*9f60*/  R2UR UR6, R245 ;  /* 0x00000000f50672ca */ /* 0x000fe200000e0000 */
[----:B------:R-:W-:Y:S02]  /*9f70*/  UIMAD UR61, UR54, 0xf0, URZ ;  /* 0x000000f0363d78a4 */ /* 0x000fe4000f8e02ff */
[----:B------:R-:W-:Y:S01]  /*9f80*/  USHF.L.U32 UR62, UR55, 0x6, URZ ;  /* 0x00000006373e7899 */ /* 0x000fe200080006ff */
[----:B------:R-:W-:Y:S01]  /*9f90*/  UMOV UR63, UR36 ;  /* 0x00000024003f7c82 */ /* 0x000fe20008000000 */
[----:B------:R-:W-:Y:S01]  /*9fa0*/  UIADD3 UR57, UPT, UPT, UR61, 0x10, URZ ;  /* 0x000000103d397890 */ /* 0x000fe2000fffe0ff */
[----:B------:R-:W-:Y:S01]  /*9fb0*/  UMOV UR59, UR36 ;  /* 0x00000024003b7c82 */ /* 0x000fe20008000000 */
[----:B------:R-:W-:Y:S06]  /*9fc0*/  UIADD3 UR33, UPT, UPT, UR61, 0x20, URZ ;  /* 0x000000203d217890 */ /* 0x000fec000fffe0ff */
[----:B------:R-:W-:Y:S01]  /*9fd0*/  UIMAD UR74, UR6, 0x7800, UR76 ;  /* 0x00007800064a78a4 */ /* 0x000fe2000f8e024c */
[----:B------:R-:W-:Y:S01]  /*9fe0*/  UMOV UR58, UR62 ;  /* 0x0000003e003a7c82 */ /* 0x000fe20008000000 */
[----:B------:R-:W-:Y:S01]  /*9ff0*/  UMOV UR35, UR36 ;  /* 0x0000002400237c82 */ /* 0x000fe20008000000 */
[----:B--2---:R-:W-:Y:S02]  /*a000*/  UIADD3 UR64, UP0, UPT, UR4, 0x680, URZ ;  /* 0x0000068004407890 */ /* 0x004fe4000ff1e0ff */
[----:B------:R-:W-:Y:S02]  /*a010*/  UIADD3 UR60, UPT, UPT, UR74, 0x200, URZ ;  /* 0x000002004a3c7890 */ /* 0x000fe4000fffe0ff */
[----:B------:R-:W-:Y:S02]  /*a020*/  UIADD3.X UR65, UPT, UPT, URZ, UR5, URZ, UP0, !UPT ;  /* 0x00000005ff417290 */ /* 0x000fe400087fe4ff */
[----:B------:R-:W-:Y:S02]  /*a030*/  UIADD3 UR56, UPT, UPT, UR74, 0xa00, URZ ;  /* 0x00000a004a387890 */ /* 0x000fe4000fffe0ff */
[----:B------:R-:W-:Y:S01]  /*a040*/  UIADD3 UR32, UPT, UPT, UR74, 0x1200, URZ ;  /* 0x000012004a207890 */ /* 0x000fe2000fffe0ff */
[----:B------:R-:W-:Y:S01]  /*a050*/  UMOV UR34, UR62 ;  /* 0x0000003e00227c82 */ /* 0x000fe20008000000 */
[----:B------:R-:W-:Y:S03]  /*a060*/  UIADD3 UR29, UPT, UPT, UR61, 0x30, URZ ;  /* 0x000000303d1d7890 */ /* 0x000fe6000fffe0ff */
[----:B------:R-:W-:Y:S01]  /*a070*/  UTMASTG.3D [UR60], [UR64] ;  /* 0x0000003c400073b5 */ /* 0x000fe20008010000 */
[----:B------:R-:W-:Y:S01]  /*a080*/  UIADD3 UR28, UPT, UPT, UR74, 0x1a00, URZ ;  /* 0x00001a004a1c7890 */ /* 0x000fe2000fffe0ff */
[----:B------:R-:W-:Y:S01]  /*a090*/  UMOV UR31, UR36 ;  /* 0x00000024001f7c82 */ /* 0x000fe20008000000 */
[----:B------:R-:W-:Y:S01]  /*a0a0*/  UMOV UR30, UR62 ;  /* 0x0000003e001e7c82 */ /* 0x000fe20008000000 */
[----:B------:R-:W-:Y:S02]  /*a0b0*/  UIADD3 UR25, UPT, UPT, UR61, 0x40, URZ ;  /* 0x000000403d197890 */ /* 0x000fe4000fffe0ff */
[----:B------:R-:W-:Y:S01]  /*a0c0*/  UIADD3 UR24, UPT, UPT, UR74, 0x2200, URZ ;  /* 0x000022004a187890 */ /* 0x000fe2000fffe0ff */
[----:B------:R2:W-:Y:S01]  /*a0d0*/  UTMASTG.3D [UR56], [UR64] ;  /* 0x00000038400073b5 */ /* 0x0005e20008010000 */
[----:B------:R-:W-:Y:S01]  /*a0e0*/  UMOV UR27, UR36 ;  /* 0x00000024001b7c82 */ /* 0x000fe20008000000 */
[----:B------:R-:W-:Y:S01]  /*a0f0*/  UMOV UR26, UR62 ;  /* 0x0000003e001a7c82 */ /* 0x000fe20008000000 */
[----:B------:R-:W-:Y:S02]  /*a100*/  UIADD3 UR21, UPT, UPT, UR61, 0x50, URZ ;  /* 0x000000503d157890 */ /* 0x000fe4000fffe0ff */
[----:B------:R-:W-:Y:S01]  /*a110*/  UIADD3 UR20, UPT, UPT, UR74, 0x2a00, URZ ;  /* 0x00002a004a147890 */ /* 0x000fe2000fffe0ff */
        /* <DEDUP_REMOVED lines=18> */
[----:B--2---:R-:W-:Y:S01]  /*a240*/  UMOV UR58, UR64 ;  /* 0x00000040003a7c82 */ /* 0x004fe20008000000 */
[----:B------:R-:W-:Y:S01]  /*a250*/  UMOV UR59, UR65 ;  /* 0x00000041003b7c82 */ /* 0x000fe20008000000 */
[----:B------:R-:W-:Y:S01]  /*a260*/  UIADD3 UR65, UPT, UPT, UR61, 0xa0, URZ ;  /* 0x000000a03d417890 */ /* 0x000fe2000fffe0ff */
[----:B------:R-:W-:Y:S01]  /*a270*/  UTMASTG.3D [UR32], [UR58] ;  /* 0x000000203a0073b5 */ /* 0x000fe20008010000 */
[----:B------:R-:W-:Y:S01]  /*a280*/  UIADD3 UR64, UPT, UPT, UR74, 0x5200, URZ ;  /* 0x000052004a407890 */ /* 0x000fe2000fffe0ff */
[----:B------:R-:W-:Y:S01]  /*a290*/  UMOV UR67, UR36 ;  /* 0x0000002400437c82 */ /* 0x000fe20008000000 */
[----:B------:R-:W-:Y:S01]  /*a2a0*/  UMOV UR66, UR62 ;  /* 0x0000003e00427c82 */ /* 0x000fe20008000000 */
[----:B------:R-:W-:Y:S02]  /*a2b0*/  UIADD3 UR69, UPT, UPT, UR61, 0xb0, URZ ;  /* 0x000000b03d457890 */ /* 0x000fe4000fffe0ff */
[----:B------:R-:W-:Y:S01]  /*a2c0*/  UIADD3 UR68, UPT, UPT, UR74, 0x5a00, URZ ;  /* 0x00005a004a447890 */ /* 0x000fe2000fffe0ff */
[----:B------:R-:W-:Y:S01]  /*a2d0*/  UTMASTG.3D [UR28], [UR58] ;  /* 0x0000001c3a0073b5 */ /* 0x000fe20008010000 */
[----:B------:R-:W-:Y:S01]  /*a2e0*/  UMOV UR71, UR36 ;  /* 0x0000002400477c82 */ /* 0x000fe20008000000 */
[----:B------:R-:W-:Y:S01]  /*a2f0*/  UMOV UR70, UR62 ;  /* 0x0000003e00467c82 */ /* 0x000fe20008000000 */
[----:B------:R-:W-:Y:S02]  /*a300*/  UIADD3 UR73, UPT, UPT, UR61, 0xc0, URZ ;  /* 0x000000c03d497890 */ /* 0x000fe4000fffe0ff */
[----:B------:R-:W-:Y:S02]  /*a310*/  UIADD3 UR72, UPT, UPT, UR74, 0x6200, URZ ;  /* 0x000062004a487890 */ /* 0x000fe4000fffe0ff */
[----:B------:R-:W-:Y:S01]  /*a320*/  UIADD3 UR60, UPT, UPT, UR74, 0x7200, URZ ;  /* 0x000072004a3c7890 */ /* 0x000fe2000fffe0ff */
[----:B------:R-:W-:Y:S01]  /*a330*/  UTMASTG.3D [UR24], [UR58] ;  /* 0x000000183a0073b5 */ /* 0x000fe20008010000 */
[----:B------:R-:W-:Y:S01]  /*a340*/  UMOV UR75, UR36 ;  /* 0x00000024004b7c82 */ /* 0x000fe20008000000 */
[----:B------:R-:W-:Y:S01]  /*a350*/  UTMASTG.3D [UR20], [UR58] ;  /* 0x000000143a0073b5 */ /* 0x000fe20008010000 */
[----:B------:R-:W-:Y:S01]  /*a360*/  UTMASTG.3D [UR16], [UR58] ;  /* 0x000000103a0073b5 */ /* 0x000fe20008010000 */
[----:B------:R2:W-:Y:S01]  /*a370*/  UTMASTG.3D [UR12], [UR58] ;  /* 0x0000000c3a0073b5 */ /* 0x0005e20008010000 */
[----:B------:R3:W-:Y:S01]  /*a380*/  UTMASTG.3D [UR8], [UR58] ;  /* 0x000000083a0073b5 */ /* 0x0007e20008010000 */
[----:B------:R3:W-:Y:S01]  /*a390*/  UTMASTG.3D [UR4], [UR58] ;  /* 0x000000043a0073b5 */ /* 0x0007e20008010000 */
[----:B------:R3:W-:Y:S01]  /*a3a0*/  UTMASTG.3D [UR64], [UR58] ;  /* 0x000000403a0073b5 */ /* 0x0007e20008010000 */
[----:B------:R3:W-:Y:S01]  /*a3b0*/  UTMASTG.3D [UR68], [UR58] ;  /* 0x000000443a0073b5 */ /* 0x0007e20008010000 */
[----:B--2---:R-:W-:Y:S02]  /*a3c0*/  UIADD3 UR12, UPT, UPT, UR74, 0x6a00, URZ ;  /* 0x00006a004a0c7890 */ /* 0x004fe4000fffe0ff */
[----:B------:R-:W-:Y:S01]  /*a3d0*/  UIADD3 UR13, UPT, UPT, UR61, 0xd0, URZ ;  /* 0x000000d03d0d7890 */ /* 0x000fe2000fffe0ff */
[----:B------:R-:W-:Y:S01]  /*a3e0*/  UMOV UR74, UR62 ;  /* 0x0000003e004a7c82 */ /* 0x000fe20008000000 */
[----:B------:R-:W-:Y:S01]  /*a3f0*/  UIADD3 UR61, UPT, UPT, UR61, 0xe0, URZ ;  /* 0x000000e03d3d7890 */ /* 0x000fe2000fffe0ff */
[----:B------:R3:W-:Y:S06]  /*a400*/  UTMASTG.3D [UR72], [UR58] ;  /* 0x000000483a0073b5 */ /* 0x0007ec0008010000 */
[----:B------:R3:W-:Y:S02]  /*a410*/  UTMASTG.3D [UR12], [UR58] ;  /* 0x0000000c3a0073b5 */ /* 0x0007e40008010000 */
[----:B------:R3:W-:Y:S02]  /*a420*/  UTMASTG.3D [UR60], [UR58] ;  /* 0x0000003c3a0073b5 */ /* 0x0007e40008010000 */
[----:B---3--:R0:W-:Y:S02]  /*a430*/  UTMACMDFLUSH ;  /* 0x00000000000079b7 */ /* 0x0081e40000000000 */
.L_x_121:
[----:B------:R-:W-:Y:S05]  /*a440*/  BSYNC.RECONVERGENT B0 ;  /* 0x0000000000007941 */ /* 0x000fea0003800200 */
.L_x_120:
[----:B------:R-:W-:Y:S04]  /*a450*/  BSSY.RECONVERGENT B0, `(.L_x_122) ;  /* 0x0000003000007945 */ /* 0x000fe80003800200 */
[----:B------:R-:W-:Y:S05]  /*a460*/  @P0 BRA `(.L_x_123) ;  /* 0x0000000000040947 */ /* 0x000fea0003800000 */
[----:B------:R-:W-:Y:S04]  /*a470*/  DEPBAR.LE SB0, 0x0 ;  /* 0x000080000000791a */ /* 0x000fe80000000000 */
.L_x_123:
[----:B------:R-:W-:Y:S05]  /*a480*/  BSYNC.RECONVERGENT B0 ;  /* 0x0000000000007941 */ /* 0x000fea0003800200 */
.L_x_122:
[----:B-1----:R-:W2:Y:S01]  /*a490*/  LDL.LU R0, [R1+0x8] ;  /* 0x0000080001007983 */ /* 0x002ea20000300800 */
[----:B------:R-:W-:Y:S01]  /*a4a0*/  BAR.SYNC.DEFER_BLOCKING 0x1, 0x80 ;  /* 0x0042000000007b1d */ /* 0x000fe20000010000 */
[----:B--2---:R-:W-:Y:S11]  /*a4b0*/  R2UR UR4, R0 ;  /* 0x00000000000472ca */ /* 0x004ff600000e0000 */
[----:B------:R-:W-:Y:S02]  /*a4c0*/  @!UPT UIADD3 URZ, UPT, UPT, URZ, URZ, URZ ;  /* 0x000000fffffff290 */ /* 0x000fe4000fffe0ff */
[----:B------:R-:W-:Y:S04]  /*a4d0*/  UIADD3 UR4, UPT, UPT, UR4, 0x1, URZ ;  /* 0x0000000104047890 */ /* 0x000fe8000fffe0ff */
[----:B------:R-:W-:Y:S02]  /*a4e0*/  UISETP.NE.AND UP0, UPT, UR4, URZ, UPT ;  /* 0x000000ff0400728c */ /* 0x000fe4000bf05270 */
[----:B------:R-:W-:Y:S05]  /*a4f0*/  MOV R0, UR4 ;  /* 0x0000000400007c02 */ /* 0x000fea0008000f00 */
[----:B------:R1:W-:Y:S02]  /*a500*/  STL [R1+0x8], R0 ;  /* 0x0000080001007387 */ /* 0x0003e40000100800 */
[----:B------:R-:W-:Y:S05]  /*a510*/  BRA.U !UP0, `(.L_x_124) ;  /* 0x00000001083c7547 */ /* 0x000fea000b800000 */
[----:B------:R-:W2:Y:S04]  /*a520*/  LDL.LU R3, [R1] ;  /* 0x0000000001037983 */ /* 0x000ea80000300800 */
[----:B-1----:R-:W3:Y:S02]  /*a530*/  LDL.LU R0, [R1+0x4] ;  /* 0x0000040001007983 */ /* 0x002ee40000300800 */
[----:B---3--:R-:W-:Y:S02]  /*a540*/  R2UR UR4, R0 ;  /* 0x00000000000472ca */ /* 0x008fe400000e0000 */
[----:B--2---:R-:W-:Y:S02]  /*a550*/  ISETP.NE.AND P0, PT, R3, RZ, PT ;  /* 0x000000ff0300720c */ /* 0x004fe40003f05270 */
[----:B------:R-:W1:Y:S09]  /*a560*/  S2R R3, SR_CgaCtaId ;  /* 0x0000000000037919 */ /* 0x000e720000008800 */
[----:B------:R-:W-:Y:S01]  /*a570*/  IMAD.U32 R0, RZ, RZ, UR4 ;  /* 0x00000004ff007e24 */ /* 0x000fe2000f8e00ff */
[----:B------:R-:W-:Y:S04]  /*a580*/  UIADD3 UR4, UPT, UPT, UR4, 0x1, URZ ;  /* 0x0000000104047890 */ /* 0x000fe8000fffe0ff */
[----:B------:R-:W-:Y:S01]  /*a590*/  @P0 LEA R0, R0, UR76, 0x3 ;  /* 0x0000004c00000c11 */ /* 0x000fe2000f8e18ff */
[----:B------:R-:W-:Y:S04]  /*a5a0*/  UISETP.NE.AND UP0, UPT, UR4, 0x2, UPT ;  /* 0x000000020400788c */ /* 0x000fe8000bf05270 */
[----:B------:R-:W-:Y:S01]  /*a5b0*/  @P0 VIADD R0, R0, 0x120 ;  /* 0x0000012000000836 */ /* 0x000fe20000000000 */
[----:B------:R-:W-:Y:S04]  /*a5c0*/  USEL UR4, UR4, URZ, UP0 ;  /* 0x000000ff04047287 */ /* 0x000fe80008000000 */
[----:B-1----:R-:W-:Y:S04]  /*a5d0*/  @P0 PRMT R0, R3, 0x654, R0 ;  /* 0x0000065403000816 */ /* 0x002fe80000000000 */
[----:B------:R1:W-:Y:S02]  /*a5e0*/  @P0 SYNCS.ARRIVE.TRANS64.RED.A1T0 RZ, [R0+URZ], RZ ;  /* 0x000000ff00ff09a7 */ /* 0x0003e400081004ff */
[----:B-1----:R-:W-:Y:S05]  /*a5f0*/  IMAD.U32 R0, RZ, RZ, UR4 ;  /* 0x00000004ff007e24 */ /* 0x002fea000f8e00ff */
[----:B------:R2:W-:Y:S02]  /*a600*/  STL [R1+0x4], R0 ;  /* 0x0000040001007387 */ /* 0x0005e40000100800 */
.L_x_124:
[----:B------:R-:W-:Y:S01]  /*a610*/  UISETP.NE.AND UP1, UPT, UR43, 0x4, UPT ;  /* 0x000000042b00788c */ /* 0x000fe2000bf25270 */
[----:B-12---:R-:W2:Y:S01]  /*a620*/  LDL.LU R0, [R1+0xc] ;  /* 0x00000c0001007983 */ /* 0x006ea20000300800 */
[----:B------:R-:W-:Y:S01]  /*a630*/  UIADD3 UR54, UPT, UPT, UR41, UR48, URZ ;  /* 0x0000003029367290 */ /* 0x000fe2000fffe0ff */
[----:B------:R-:W-:Y:S01]  /*a640*/  R2UR UR10, R2 ;  /* 0x00000000020a72ca */ /* 0x000fe200000e0000 */
[----:B------:R-:W-:Y:S01]  /*a650*/  USEL UR5, URZ, 0x1, UP1 ;  /* 0x00000001ff057887 */ /* 0x000fe20008800000 */
[----:B------:R-:W-:Y:S01]  /*a660*/  R2UR UR4, R251 ;  /* 0x00000000fb0472ca */ /* 0x000fe200000e0000 */
[----:B------:R-:W-:Y:S01]  /*a670*/  UIADD3 UR55, UPT, UPT, UR42, UR49, URZ ;  /* 0x000000312a377290 */ /* 0x000fe2000fffe0ff */
[----:B------:R-:W-:Y:S01]  /*a680*/  R2UR UR9, R248 ;  /* 0x00000000f80972ca */ /* 0x000fe200000e0000 */
[----:B------:R-:W-:Y:S01]  /*a690*/  USEL UR43, UR43, URZ, UP1 ;  /* 0x000000ff2b2b7287 */ /* 0x000fe20008800000 */
[----:B------:R-:W-:Y:S02]  /*a6a0*/  R2UR UR8, R249 ;  /* 0x00000000f90872ca */ /* 0x000fe400000e0000 */
[----:B------:R-:W-:Y:S02]  /*a6b0*/  R2UR UR7, R250 ;  /* 0x00000000fa0772ca */ /* 0x000fe400000e0000 */
[----:B------:R-:W-:Y:S03]  /*a6c0*/  R2UR UR36, R252 ;  /* 0x00000000fc2472ca */ /* 0x000fe600000e0000 */
[----:B------:R-:W-:Y:S02]  /*a6d0*/  UISETP.NE.AND UP2, UPT, UR10, 0x2, UPT ;  /* 0x000000020a00788c */ /* 0x000fe4000bf45270 */
[----:B------:R-:W-:Y:S02]  /*a6e0*/  UISETP.NE.AND UP3, UPT, UR4, URZ, UPT ;  /* 0x000000ff0400728c */ /* 0x000fe4000bf65270 */
[----:B------:R-:W-:Y:S02]  /*a6f0*/  USEL UR4, URZ, 0x1, UP2 ;  /* 0x00000001ff047887 */ /* 0x000fe40009000000 */
[----:B------:R-:W-:Y:S02]  /*a700*/  USEL UR10, UR10, URZ, UP2 ;  /* 0x000000ff0a0a7287 */ /* 0x000fe40009000000 */
[----:B------:R-:W-:Y:S02]  /*a710*/  ULOP3.LUT UR8, UR8, UR5, URZ, 0x3c, !UPT ;  /* 0x0000000508087292 */ /* 0x000fe4000f8e3cff */
[----:B------:R-:W-:Y:S02]  /*a720*/  ULOP3.LUT UR7, UR7, UR4, URZ, 0x3c, !UPT ;  /* 0x0000000407077292 */ /* 0x000fe4000f8e3cff */
[----:B------:R-:W-:Y:S02]  /*a730*/  IMAD.U32 R245, RZ, RZ, UR10 ;  /* 0x0000000afff57e24 */ /* 0x000fe4000f8e00ff */
[----:B------:R-:W-:Y:S02]  /*a740*/  IMAD.U32 R249, RZ, RZ, UR8 ;  /* 0x00000008fff97e24 */ /* 0x000fe4000f8e00ff */
[----:B------:R-:W-:Y:S01]  /*a750*/  IMAD.U32 R250, RZ, RZ, UR7 ;  /* 0x00000007fffa7e24 */ /* 0x000fe2000f8e00ff */
[----:B--2---:R-:W-:Y:S11]  /*a760*/  R2UR UR11, R0 ;  /* 0x00000000000b72ca */ /* 0x004ff600000e0000 */
[----:B------:R-:W-:Y:S02]  /*a770*/  @!UPT UIADD3 URZ, UPT, UPT, URZ, URZ, URZ ;  /* 0x000000fffffff290 */ /* 0x000fe4000fffe0ff */
[----:B------:R-:W-:Y:S04]  /*a780*/  UISETP.NE.AND UP0, UPT, UR11, 0x2, UPT ;  /* 0x000000020b00788c */ /* 0x000fe8000bf05270 */
[----:B------:R-:W-:Y:S02]  /*a790*/  USEL UR6, URZ, 0x1, UP0 ;  /* 0x00000001ff067887 */ /* 0x000fe40008000000 */
[----:B------:R-:W-:Y:S02]  /*a7a0*/  USEL UR15, UR11, URZ, UP0 ;  /* 0x000000ff0b0f7287 */ /* 0x000fe40008000000 */
[----:B------:R-:W-:Y:S06]  /*a7b0*/  ULOP3.LUT UR9, UR9, UR6, URZ, 0x3c, !UPT ;  /* 0x0000000609097292 */ /* 0x000fec000f8e3cff */
[----:B------:R-:W-:Y:S01]  /*a7c0*/  IMAD.U32 R248, RZ, RZ, UR9 ;  /* 0x00000009fff87e24 */ /* 0x000fe2000f8e00ff */
[----:B------:R-:W-:Y:S06]  /*a7d0*/  BRA.U UP3, `(.L_x_125) ;  /* 0xffffffad03a07547 */ /* 0x000fec000b83ffff */
[----:B------:R-:W2:Y:S02]  /*a7e0*/  LDL.LU R0, [R1+0x10] ;  /* 0x0000100001007983 */ /* 0x000ea40000300800 */
[----:B--2---:R-:W-:-:S13]  /*a7f0*/  R2UR UR4, R0 ;  /* 0x00000000000472ca */ /* 0x004fda00000e0000 */
[----:B------:R-:W-:-:S09]  /*a800*/  UISETP.NE.AND UP0, UPT, UR4, URZ, UPT ;  /* 0x000000ff0400728c */ /* 0x000fd2000bf05270 */
[----:B------:R-:W-:Y:S05]  /*a810*/  BRA.U !UP0, `(.L_x_126) ;  /* 0x0000000108487547 */ /* 0x000fea000b800000 */
[----:B------:R-:W1:Y:S02]  /*a820*/  LDCU.64 UR4, c[0x0][0x890] ;  /* 0x00011200ff0477ac */ /* 0x000e640008000a00 */
[----:B-1----:R-:W-:-:S04]  /*a830*/  UISETP.NE.U32.AND UP0, UPT, UR4, URZ, UPT ;  /* 0x000000ff0400728c */ /* 0x002fc8000bf05070 */
[----:B------:R-:W-:-:S09]  /*a840*/  UISETP.NE.AND.EX UP0, UPT, UR5, URZ, UPT, UP0 ;  /* 0x000000ff0500728c */ /* 0x000fd2000bf05300 */
[----:B------:R-:W-:Y:S05]  /*a850*/  BRA.U UP0, `(.L_x_127) ;  /* 0x00000001000c7547 */ /* 0x000fea000b800000 */
[----:B------:R-:W-:-:S13]  /*a860*/  FSETP.NEU.AND P0, PT, R137, RZ, PT ;  /* 0x000000ff8900720b */ /* 0x000fda0003f0d000 */
[----:B------:R-:W-:Y:S05]  /*a870*/  @!P0 EXIT ;  /* 0x000000000000894d */ /* 0x000fea0003800000 */
[----:B------:R-:W-:Y:S05]  /*a880*/  BRA `(.L_x_126) ;  /* 0x00000000002c7947 */ /* 0x000fea0003800000 */
.L_x_127:
[----:B------:R-:W-:Y:S01]  /*a890*/  LOP3.LUT P0, RZ, R244, 0xff, RZ, 0xc0, !PT ;  /* 0x000000fff4ff7812 */ /* 0x000fe2000780c0ff */
[----:B------:R-:W-:-:S12]  /*a8a0*/  BSSY.RECONVERGENT B0, `(.L_x_126) ;  /* 0x0000009000007945 */ /* 0x000fd80003800200 */
[----:B------:R-:W-:Y:S05]  /*a8b0*/  @P0 BRA `(.L_x_128) ;  /* 0x0000000000140947 */ /* 0x000fea0003800000 */
[----:B------:R-:W1:Y:S02]  /*a8c0*/  LDCU.64 UR4, c[0x0][0x888] ;  /* 0x00011100ff0477ac */ /* 0x000e640008000a00 */
[----:B-1----:R-:W-:-:S04]  /*a8d0*/  ISETP.NE.U32.AND P0, PT, RZ, UR4, PT ;  /* 0x00000004ff007c0c */ /* 0x002fc8000bf05070 */
[----:B------:R-:W-:-:S13]  /*a8e0*/  ISETP.NE.AND.EX P0, PT, RZ, UR5, PT, P0 ;  /* 0x00000005ff007c0c */ /* 0x000fda000bf05300 */
[----:B------:R-:W-:Y:S05]  /*a8f0*/  @!P0 EXIT ;  /* 0x000000000000894d */ /* 0x000fea0003800000 */
[----:B------:R-:W-:Y:S05]  /*a900*/  BRA `(.L_x_129) ;  /* 0x0000000000087947 */ /* 0x000fea0003800000 */
.L_x_128:
[----:B------:R-:W-:-:S13]  /*a910*/  FSETP.NEU.AND P0, PT, R137, RZ, PT ;  /* 0x000000ff8900720b */ /* 0x000fda0003f0d000 */
[----:B------:R-:W-:Y:S05]  /*a920*/  @!P0 EXIT ;  /* 0x000000000000894d */ /* 0x000fea0003800000 */
.L_x_129:
[----:B------:R-:W-:Y:S05]  /*a930*/  BSYNC.RECONVERGENT B0 ;  /* 0x0000000000007941 */ /* 0x000fea0003800200 */
.L_x_126:
[----:B------:R-:W-:-:S04]  /*a940*/  DEPBAR.LE SB0, 0x0 ;  /* 0x000080000000791a */ /* 0x000fc80000000000 */
[----:B------:R-:W-:Y:S05]  /*a950*/  EXIT ;  /* 0x000000000000794d */ /* 0x000fea0003800000 */
.L_x_20:
[----:B--2---:R2:W3:Y:S02]  /*a960*/  SYNCS.PHASECHK.TRANS64.TRYWAIT P0, [R2+URZ+0x1b0], R3 ;  /* 0x0001b003020075a7 */ /* 0x0044e400080011ff */
[----:B---3--:R-:W-:Y:S05]  /*a970*/  @!P0 NANOSLEEP.SYNCS 0x989680 ;  /* 0x009896800000895d */ /* 0x008fea0003900000 */
[----:B------:R-:W3:Y:S02]  /*a980*/  @!P0 SYNCS.PHASECHK.TRANS64 P0, [R2+URZ+0x1b0], R3 ;  /* 0x0001b003020085a7 */ /* 0x000ee400080010ff */
[----:B---3--:R-:W-:Y:S05]  /*a990*/  @!P0 BRA `(.L_x_20) ;  /* 0xfffffffc00f08947 */ /* 0x008fea000383ffff */
[----:B------:R-:W-:Y:S05]  /*a9a0*/  BRA `(.L_x_130) ;  /* 0xffffff6c00b07947 */ /* 0x000fea000383ffff */
.L_x_23:
[----:B------:R-:W-:Y:S07]  /*a9b0*/  MOV R4, UR33 ;  /* 0x0000002100047c02 */ /* 0x000fee0008000f00 */
.L_x_131:
[----:B-1----:R1:W2:Y:S02]  /*a9c0*/  SYNCS.PHASECHK.TRANS64.TRYWAIT P0, [R4+URZ+0x88], R2 ;  /* 0x00008802040075a7 */ /* 0x0022a400080011ff */
[----:B--2---:R-:W-:Y:S05]  /*a9d0*/  @!P0 NANOSLEEP.SYNCS 0x989680 ;  /* 0x009896800000895d */ /* 0x004fea0003900000 */
[----:B------:R-:W2:Y:S02]  /*a9e0*/  @!P0 SYNCS.PHASECHK.TRANS64 P0, [R4+URZ+0x88], R2 ;  /* 0x00008802040085a7 */ /* 0x000ea400080010ff */
[----:B--2---:R-:W-:Y:S05]  /*a9f0*/  @!P0 BRA `(.L_x_131) ;  /* 0xfffffffc00f08947 */ /* 0x004fea000383ffff */
[----:B------:R-:W-:Y:S05]  /*aa00*/  BRA `(.L_x_22) ;  /* 0xffffff6c00f87947 */ /* 0x000fea000383ffff */
.L_x_29:
[----:B------:R-:W-:Y:S07]  /*aa10*/  MOV R4, UR17 ;  /* 0x0000001100047c02 */ /* 0x000fee0008000f00 */
.L_x_132:
[----:B-1----:R1:W2:Y:S02]  /*aa20*/  SYNCS.PHASECHK.TRANS64.TRYWAIT P0, [R4+URZ+0x88], R2 ;  /* 0x00008802040075a7 */ /* 0x0022a400080011ff */
[----:B--2---:R-:W-:Y:S05]  /*aa30*/  @!P0 NANOSLEEP.SYNCS 0x989680 ;  /* 0x009896800000895d */ /* 0x004fea0003900000 */
[----:B------:R-:W2:Y:S02]  /*aa40*/  @!P0 SYNCS.PHASECHK.TRANS64 P0, [R4+URZ+0x88], R2 ;  /* 0x00008802040085a7 */ /* 0x000ea400080010ff */
[----:B--2---:R-:W-:Y:S05]  /*aa50*/  @!P0 BRA `(.L_x_132) ;  /* 0xfffffffc00f08947 */ /* 0x004fea000383ffff */
[----:B------:R-:W-:Y:S05]  /*aa60*/  BRA `(.L_x_28) ;  /* 0xffffff7000a07947 */ /* 0x000fea000383ffff */
.L_x_33:
[----:B-1----:R1:W2:Y:S02]  /*aa70*/  SYNCS.PHASECHK.TRANS64.TRYWAIT P0, [R3+URZ+0x140], R2 ;  /* 0x00014002030075a7 */ /* 0x0022a400080011ff */
[----:B--2---:R-:W-:Y:S05]  /*aa80*/  @!P0 NANOSLEEP.SYNCS 0x989680 ;  /* 0x009896800000895d */ /* 0x004fea0003900000 */
[----:B------:R-:W2:Y:S02]  /*aa90*/  @!P0 SYNCS.PHASECHK.TRANS64 P0, [R3+URZ+0x140], R2 ;  /* 0x00014002030085a7 */ /* 0x000ea400080010ff */
[----:B--2---:R-:W-:Y:S05]  /*aaa0*/  @!P0 BRA `(.L_x_33) ;  /* 0xfffffffc00f08947 */ /* 0x004fea000383ffff */
[----:B------:R-:W-:Y:S05]  /*aab0*/  BRA `(.L_x_133) ;  /* 0xffffff7400307947 */ /* 0x000fea000383ffff */
.L_x_37:
[----:B------:R-:W-:-:S07]  /*aac0*/  MOV R3, UR5 ;  /* 0x0000000500037c02 */ /* 0x000fce0008000f00 */
.L_x_134:
[----:B-1----:R1:W2:Y:S02]  /*aad0*/  SYNCS.PHASECHK.TRANS64.TRYWAIT P0, [R3+URZ], R2 ;  /* 0x00000002030075a7 */ /* 0x0022a400080011ff */
[----:B--2---:R-:W-:Y:S05]  /*aae0*/  @!P0 NANOSLEEP.SYNCS 0x989680 ;  /* 0x009896800000895d */ /* 0x004fea0003900000 */
[----:B------:R-:W2:Y:S02]  /*aaf0*/  @!P0 SYNCS.PHASECHK.TRANS64 P0, [R3+URZ], R2 ;  /* 0x00000002030085a7 */ /* 0x000ea400080010ff */
[----:B--2---:R-:W-:Y:S05]  /*ab00*/  @!P0 BRA `(.L_x_134) ;  /* 0xfffffffc00f08947 */ /* 0x004fea000383ffff */
[----:B------:R-:W-:Y:S05]  /*ab10*/  BRA `(.L_x_135) ;  /* 0xffffff7800d47947 */ /* 0x000fea000383ffff */
.L_x_38:
[----:B------:R-:W-:-:S07]  /*ab20*/  MOV R3, UR5 ;  /* 0x0000000500037c02 */ /* 0x000fce0008000f00 */
.L_x_136:
[----:B-1----:R1:W2:Y:S02]  /*ab30*/  SYNCS.PHASECHK.TRANS64.TRYWAIT P0, [R3+URZ], R2 ;  /* 0x00000002030075a7 */ /* 0x0022a400080011ff */
[----:B--2---:R-:W-:Y:S05]  /*ab40*/  @!P0 NANOSLEEP.SYNCS 0x989680 ;  /* 0x009896800000895d */ /* 0x004fea0003900000 */
[----:B------:R-:W2:Y:S02]  /*ab50*/  @!P0 SYNCS.PHASECHK.TRANS64 P0, [R3+URZ], R2 ;  /* 0x00000002030085a7 */ /* 0x000ea400080010ff */
[----:B--2---:R-:W-:Y:S05]  /*ab60*/  @!P0 BRA `(.L_x_136) ;  /* 0xfffffffc00f08947 */ /* 0x004fea000383ffff */
[----:B------:R-:W-:Y:S05]  /*ab70*/  BRA `(.L_x_137) ;  /* 0xffffff7800e07947 */ /* 0x000fea000383ffff */
.L_x_39:
[----:B------:R-:W-:-:S07]  /*ab80*/  MOV R3, UR5 ;  /* 0x0000000500037c02 */ /* 0x000fce0008000f00 */
.L_x_138:
[----:B-1----:R1:W2:Y:S02]  /*ab90*/  SYNCS.PHASECHK.TRANS64.TRYWAIT P0, [R3+URZ], R2 ;  /* 0x00000002030075a7 */ /* 0x0022a400080011ff */
[----:B--2---:R-:W-:Y:S05]  /*aba0*/  @!P0 NANOSLEEP.SYNCS 0x989680 ;  /* 0x009896800000895d */ /* 0x004fea0003900000 */
[----:B------:R-:W2:Y:S02]  /*abb0*/  @!P0 SYNCS.PHASECHK.TRANS64 P0, [R3+URZ], R2 ;  /* 0x00000002030085a7 */ /* 0x000ea400080010ff */
[----:B--2---:R-:W-:Y:S05]  /*abc0*/  @!P0 BRA `(.L_x_138) ;  /* 0xfffffffc00f08947 */ /* 0x004fea000383ffff */
[----:B------:R-:W-:Y:S05]  /*abd0*/  BRA `(.L_x_139) ;  /* 0xffffff7800ec7947 */ /* 0x000fea000383ffff */
.L_x_40:
[----:B------:R-:W-:-:S07]  /*abe0*/  MOV R3, UR5 ;  /* 0x0000000500037c02 */ /* 0x000fce0008000f00 */
.L_x_140:
[----:B-1----:R1:W2:Y:S02]  /*abf0*/  SYNCS.PHASECHK.TRANS64.TRYWAIT P0, [R3+URZ], R2 ;  /* 0x00000002030075a7 */ /* 0x0022a400080011ff */
[----:B--2---:R-:W-:Y:S05]  /*ac00*/  @!P0 NANOSLEEP.SYNCS 0x989680 ;  /* 0x009896800000895d */ /* 0x004fea0003900000 */
[----:B------:R-:W2:Y:S02]  /*ac10*/  @!P0 SYNCS.PHASECHK.TRANS64 P0, [R3+URZ], R2 ;  /* 0x00000002030085a7 */ /* 0x000ea400080010ff */
[----:B--2---:R-:W-:Y:S05]  /*ac20*/  @!P0 BRA `(.L_x_140) ;  /* 0xfffffffc00f08947 */ /* 0x004fea000383ffff */
[----:B------:R-:W-:Y:S05]  /*ac30*/  BRA `(.L_x_141) ;  /* 0xffffff7800f87947 */ /* 0x000fea000383ffff */
.L_x_41:
[----:B------:R-:W-:-:S07]  /*ac40*/  MOV R3, UR5 ;  /* 0x0000000500037c02 */ /* 0x000fce0008000f00 */
.L_x_142:
[----:B-1----:R1:W2:Y:S02]  /*ac50*/  SYNCS.PHASECHK.TRANS64.TRYWAIT P0, [R3+URZ], R2 ;  /* 0x00000002030075a7 */ /* 0x0022a400080011ff */
[----:B--2---:R-:W-:Y:S05]  /*ac60*/  @!P0 NANOSLEEP.SYNCS 0x989680 ;  /* 0x009896800000895d */ /* 0x004fea0003900000 */
[----:B------:R-:W2:Y:S02]  /*ac70*/  @!P0 SYNCS.PHASECHK.TRANS64 P0, [R3+URZ], R2 ;  /* 0x00000002030085a7 */ /* 0x000ea400080010ff */
[----:B--2---:R-:W-:Y:S05]  /*ac80*/  @!P0 BRA `(.L_x_142) ;  /* 0xfffffffc00f08947 */ /* 0x004fea000383ffff */
[----:B------:R-:W-:Y:S05]  /*ac90*/  BRA `(.L_x_143) ;  /* 0xffffff7c00047947 */ /* 0x000fea000383ffff */
.L_x_42:
[----:B------:R-:W-:-:S07]  /*aca0*/  MOV R3, UR5 ;  /* 0x0000000500037c02 */ /* 0x000fce0008000f00 */
.L_x_144:
[----:B-1----:R1:W2:Y:S02]  /*acb0*/  SYNCS.PHASECHK.TRANS64.TRYWAIT P0, [R3+URZ], R2 ;  /* 0x00000002030075a7 */ /* 0x0022a400080011ff */
[----:B--2---:R-:W-:Y:S05]  /*acc0*/  @!P0 NANOSLEEP.SYNCS 0x989680 ;  /* 0x009896800000895d */ /* 0x004fea0003900000 */
[----:B------:R-:W2:Y:S02]  /*acd0*/  @!P0 SYNCS.PHASECHK.TRANS64 P0, [R3+URZ], R2 ;  /* 0x00000002030085a7 */ /* 0x000ea400080010ff */
[----:B--2---:R-:W-:Y:S05]  /*ace0*/  @!P0 BRA `(.L_x_144) ;  /* 0xfffffffc00f08947 */ /* 0x004fea000383ffff */
[----:B------:R-:W-:Y:S05]  /*acf0*/  BRA `(.L_x_145) ;  /* 0xffffff7c00107947 */ /* 0x000fea000383ffff */
.L_x_43:
[----:B------:R-:W-:-:S07]  /*ad00*/  MOV R3, UR5 ;  /* 0x0000000500037c02 */ /* 0x000fce0008000f00 */
.L_x_146:
[----:B-1----:R1:W2:Y:S02]  /*ad10*/  SYNCS.PHASECHK.TRANS64.TRYWAIT P0, [R3+URZ], R2 ;  /* 0x00000002030075a7 */ /* 0x0022a400080011ff */
[----:B--2---:R-:W-:Y:S05]  /*ad20*/  @!P0 NANOSLEEP.SYNCS 0x989680 ;  /* 0x009896800000895d */ /* 0x004fea0003900000 */
[----:B------:R-:W2:Y:S02]  /*ad30*/  @!P0 SYNCS.PHASECHK.TRANS64 P0, [R3+URZ], R2 ;  /* 0x00000002030085a7 */ /* 0x000ea400080010ff */
[----:B--2---:R-:W-:Y:S05]  /*ad40*/  @!P0 BRA `(.L_x_146) ;  /* 0xfffffffc00f08947 */ /* 0x004fea000383ffff */
[----:B------:R-:W-:Y:S05]  /*ad50*/  BRA `(.L_x_147) ;  /* 0xffffff7c001c7947 */ /* 0x000fea000383ffff */
.L_x_44:
[----:B------:R-:W-:-:S07]  /*ad60*/  MOV R3, UR5 ;  /* 0x0000000500037c02 */ /* 0x000fce0008000f00 */
.L_x_148:
[----:B-1----:R1:W2:Y:S02]  /*ad70*/  SYNCS.PHASECHK.TRANS64.TRYWAIT P0, [R3+URZ], R2 ;  /* 0x00000002030075a7 */ /* 0x0022a400080011ff */
[----:B--2---:R-:W-:Y:S05]  /*ad80*/  @!P0 NANOSLEEP.SYNCS 0x989680 ;  /* 0x009896800000895d */ /* 0x004fea0003900000 */
[----:B------:R-:W2:Y:S02]  /*ad90*/  @!P0 SYNCS.PHASECHK.TRANS64 P0, [R3+URZ], R2 ;  /* 0x00000002030085a7 */ /* 0x000ea400080010ff */
[----:B--2---:R-:W-:Y:S05]  /*ada0*/  @!P0 BRA `(.L_x_148) ;  /* 0xfffffffc00f08947 */ /* 0x004fea000383ffff */
[----:B------:R-:W-:Y:S05]  /*adb0*/  BRA `(.L_x_149) ;  /* 0xffffff7c00287947 */ /* 0x000fea000383ffff */
.L_x_45:
[----:B------:R-:W-:-:S07]  /*adc0*/  MOV R3, UR5 ;  /* 0x0000000500037c02 */ /* 0x000fce0008000f00 */
.L_x_150:
[----:B-1----:R1:W2:Y:S02]  /*add0*/  SYNCS.PHASECHK.TRANS64.TRYWAIT P0, [R3+URZ], R2 ;  /* 0x00000002030075a7 */ /* 0x0022a400080011ff */
[----:B--2---:R-:W-:Y:S05]  /*ade0*/  @!P0 NANOSLEEP.SYNCS 0x989680 ;  /* 0x009896800000895d */ /* 0x004fea0003900000 */
[----:B------:R-:W2:Y:S02]  /*adf0*/  @!P0 SYNCS.PHASECHK.TRANS64 P0, [R3+URZ], R2 ;  /* 0x00000002030085a7 */ /* 0x000ea400080010ff */
[----:B--2---:R-:W-:Y:S05]  /*ae00*/  @!P0 BRA `(.L_x_150) ;  /* 0xfffffffc00f08947 */ /* 0x004fea000383ffff */
[----:B------:R-:W-:Y:S05]  /*ae10*/  BRA `(.L_x_151) ;  /* 0xffffff7c00347947 */ /* 0x000fea000383ffff */
.L_x_46:
[----:B------:R-:W-:-:S07]  /*ae20*/  MOV R3, UR5 ;  /* 0x0000000500037c02 */ /* 0x000fce0008000f00 */
.L_x_152:
[----:B-1----:R1:W2:Y:S02]  /*ae30*/  SYNCS.PHASECHK.TRANS64.TRYWAIT P0, [R3+URZ], R2 ;  /* 0x00000002030075a7 */ /* 0x0022a400080011ff */
[----:B--2---:R-:W-:Y:S05]  /*ae40*/  @!P0 NANOSLEEP.SYNCS 0x989680 ;  /* 0x009896800000895d */ /* 0x004fea0003900000 */
[----:B------:R-:W2:Y:S02]  /*ae50*/  @!P0 SYNCS.PHASECHK.TRANS64 P0, [R3+URZ], R2 ;  /* 0x00000002030085a7 */ /* 0x000ea400080010ff */
[----:B--2---:R-:W-:Y:S05]  /*ae60*/  @!P0 BRA `(.L_x_152) ;  /* 0xfffffffc00f08947 */ /* 0x004fea000383ffff */
[----:B------:R-:W-:Y:S05]  /*ae70*/  BRA `(.L_x_153) ;  /* 0xffffff7c00407947 */ /* 0x000fea000383ffff */
.L_x_47:
[----:B------:R-:W-:-:S07]  /*ae80*/  MOV R3, UR5 ;  /* 0x0000000500037c02 */ /* 0x000fce0008000f00 */
.L_x_154:
[----:B-1----:R1:W2:Y:S02]  /*ae90*/  SYNCS.PHASECHK.TRANS64.TRYWAIT P0, [R3+URZ], R2 ;  /* 0x00000002030075a7 */ /* 0x0022a400080011ff */
[----:B--2---:R-:W-:Y:S05]  /*aea0*/  @!P0 NANOSLEEP.SYNCS 0x989680 ;  /* 0x009896800000895d */ /* 0x004fea0003900000 */
[----:B------:R-:W2:Y:S02]  /*aeb0*/  @!P0 SYNCS.PHASECHK.TRANS64 P0, [R3+URZ], R2 ;  /* 0x00000002030085a7 */ /* 0x000ea400080010ff */
[----:B--2---:R-:W-:Y:S05]  /*aec0*/  @!P0 BRA `(.L_x_154) ;  /* 0xfffffffc00f08947 */ /* 0x004fea000383ffff */
[----:B------:R-:W-:Y:S05]  /*aed0*/  BRA `(.L_x_155) ;  /* 0xffffff7c004c7947 */ /* 0x000fea000383ffff */
.L_x_48:
[----:B------:R-:W-:-:S07]  /*aee0*/  MOV R3, UR5 ;  /* 0x0000000500037c02 */ /* 0x000fce0008000f00 */
.L_x_156:
[----:B-1----:R1:W2:Y:S02]  /*aef0*/  SYNCS.PHASECHK.TRANS64.TRYWAIT P0, [R3+URZ], R2 ;  /* 0x00000002030075a7 */ /* 0x0022a400080011ff */
[----:B--2---:R-:W-:Y:S05]  /*af00*/  @!P0 NANOSLEEP.SYNCS 0x989680 ;  /* 0x009896800000895d */ /* 0x004fea0003900000 */
[----:B------:R-:W2:Y:S02]  /*af10*/  @!P0 SYNCS.PHASECHK.TRANS64 P0, [R3+URZ], R2 ;  /* 0x00000002030085a7 */ /* 0x000ea400080010ff */
[----:B--2---:R-:W-:Y:S05]  /*af20*/  @!P0 BRA `(.L_x_156) ;  /* 0xfffffffc00f08947 */ /* 0x004fea000383ffff */
[----:B------:R-:W-:Y:S05]  /*af30*/  BRA `(.L_x_157) ;  /* 0xffffff7c00587947 */ /* 0x000fea000383ffff */
.L_x_49:
[----:B------:R-:W-:-:S07]  /*af40*/  MOV R3, UR5 ;  /* 0x0000000500037c02 */ /* 0x000fce0008000f00 */
.L_x_158:
[----:B-1----:R1:W2:Y:S02]  /*af50*/  SYNCS.PHASECHK.TRANS64.TRYWAIT P0, [R3+URZ], R2 ;  /* 0x00000002030075a7 */ /* 0x0022a400080011ff */
[----:B--2---:R-:W-:Y:S05]  /*af60*/  @!P0 NANOSLEEP.SYNCS 0x989680 ;  /* 0x009896800000895d */ /* 0x004fea0003900000 */
[----:B------:R-:W2:Y:S02]  /*af70*/  @!P0 SYNCS.PHASECHK.TRANS64 P0, [R3+URZ], R2 ;  /* 0x00000002030085a7 */ /* 0x000ea400080010ff */
[----:B--2---:R-:W-:Y:S05]  /*af80*/  @!P0 BRA `(.L_x_158) ;  /* 0xfffffffc00f08947 */ /* 0x004fea000383ffff */
[----:B------:R-:W-:Y:S05]  /*af90*/  BRA `(.L_x_159) ;  /* 0xffffff7c00647947 */ /* 0x000fea000383ffff */
.L_x_50:
[----:B------:R-:W-:-:S07]  /*afa0*/  MOV R3, UR5 ;  /* 0x0000000500037c02 */ /* 0x000fce0008000f00 */
.L_x_160:
[----:B-1----:R1:W2:Y:S02]  /*afb0*/  SYNCS.PHASECHK.TRANS64.TRYWAIT P0, [R3+URZ], R2 ;  /* 0x00000002030075a7 */ /* 0x0022a400080011ff */
[----:B--2---:R-:W-:Y:S05]  /*afc0*/  @!P0 NANOSLEEP.SYNCS 0x989680 ;  /* 0x009896800000895d */ /* 0x004fea0003900000 */
[----:B------:R-:W2:Y:S02]  /*afd0*/  @!P0 SYNCS.PHASECHK.TRANS64 P0, [R3+URZ], R2 ;  /* 0x00000002030085a7 */ /* 0x000ea400080010ff */
[----:B--2---:R-:W-:Y:S05]  /*afe0*/  @!P0 BRA `(.L_x_160) ;  /* 0xfffffffc00f08947 */ /* 0x004fea000383ffff */
[----:B------:R-:W-:Y:S05]  /*aff0*/  BRA `(.L_x_161) ;  /* 0xffffff7c00707947 */ /* 0x000fea000383ffff */
.L_x_51:
[----:B------:R-:W-:-:S07]  /*b000*/  MOV R3, UR5 ;  /* 0x0000000500037c02 */ /* 0x000fce0008000f00 */
.L_x_162:
[----:B-1----:R1:W2:Y:S02]  /*b010*/  SYNCS.PHASECHK.TRANS64.TRYWAIT P0, [R3+URZ], R2 ;  /* 0x00000002030075a7 */ /* 0x0022a400080011ff */
[----:B--2---:R-:W-:Y:S05]  /*b020*/  @!P0 NANOSLEEP.SYNCS 0x989680 ;  /* 0x009896800000895d */ /* 0x004fea0003900000 */
[----:B------:R-:W2:Y:S02]  /*b030*/  @!P0 SYNCS.PHASECHK.TRANS64 P0, [R3+URZ], R2 ;  /* 0x00000002030085a7 */ /* 0x000ea400080010ff */
[----:B--2---:R-:W-:Y:S05]  /*b040*/  @!P0 BRA `(.L_x_162) ;  /* 0xfffffffc00f08947 */ /* 0x004fea000383ffff */
[----:B------:R-:W-:Y:S05]  /*b050*/  BRA `(.L_x_163) ;  /* 0xffffff7c007c7947 */ /* 0x000fea000383ffff */
.L_x_52:
[----:B------:R-:W-:-:S07]  /*b060*/  MOV R3, UR5 ;  /* 0x0000000500037c02 */ /* 0x000fce0008000f00 */
.L_x_164:
[----:B-1----:R1:W2:Y:S02]  /*b070*/  SYNCS.PHASECHK.TRANS64.TRYWAIT P0, [R3+URZ], R2 ;  /* 0x00000002030075a7 */ /* 0x0022a400080011ff */
[----:B--2---:R-:W-:Y:S05]  /*b080*/  @!P0 NANOSLEEP.SYNCS 0x989680 ;  /* 0x009896800000895d */ /* 0x004fea0003900000 */
[----:B------:R-:W2:Y:S02]  /*b090*/  @!P0 SYNCS.PHASECHK.TRANS64 P0, [R3+URZ], R2 ;  /* 0x00000002030085a7 */ /* 0x000ea400080010ff */
[----:B--2---:R-:W-:Y:S05]  /*b0a0*/  @!P0 BRA `(.L_x_164) ;  /* 0xfffffffc00f08947 */ /* 0x004fea000383ffff */
[----:B------:R-:W-:Y:S05]  /*b0b0*/  BRA `(.L_x_165) ;  /* 0xffffff7c00887947 */ /* 0x000fea000383ffff */
.L_x_55:
[----:B--2---:R2:W3:Y:S02]  /*b0c0*/  SYNCS.PHASECHK.TRANS64.TRYWAIT P0, [R0+URZ+0x1a0], R2 ;  /* 0x0001a002000075a7 */ /* 0x0044e400080011ff */
[----:B---3--:R-:W-:Y:S05]  /*b0d0*/  @!P0 NANOSLEEP.SYNCS 0x989680 ;  /* 0x009896800000895d */ /* 0x008fea0003900000 */
[----:B------:R-:W3:Y:S02]  /*b0e0*/  @!P0 SYNCS.PHASECHK.TRANS64 P0, [R0+URZ+0x1a0], R2 ;  /* 0x0001a002000085a7 */ /* 0x000ee400080010ff */
[----:B---3--:R-:W-:Y:S05]  /*b0f0*/  @!P0 BRA `(.L_x_55) ;  /* 0xfffffffc00f08947 */ /* 0x008fea000383ffff */
[----:B------:R-:W-:Y:S05]  /*b100*/  BRA `(.L_x_166) ;  /* 0xffffff7c00ec7947 */ /* 0x000fea000383ffff */
.L_x_56:
[----:B------:R-:W-:-:S07]  /*b110*/  MOV R3, UR5 ;  /* 0x0000000500037c02 */ /* 0x000fce0008000f00 */
.L_x_167:
[----:B--2---:R2:W3:Y:S02]  /*b120*/  SYNCS.PHASECHK.TRANS64.TRYWAIT P0, [R3+URZ+0x150], R2 ;  /* 0x00015002030075a7 */ /* 0x0044e400080011ff */
[----:B---3--:R-:W-:Y:S05]  /*b130*/  @!P0 NANOSLEEP.SYNCS 0x989680 ;  /* 0x009896800000895d */ /* 0x008fea0003900000 */
[----:B------:R-:W3:Y:S02]  /*b140*/  @!P0 SYNCS.PHASECHK.TRANS64 P0, [R3+URZ+0x150], R2 ;  /* 0x00015002030085a7 */ /* 0x000ee400080010ff */
[----:B---3--:R-:W-:Y:S05]  /*b150*/  @!P0 BRA `(.L_x_167) ;  /* 0xfffffffc00f08947 */ /* 0x008fea000383ffff */
[----:B------:R-:W-:Y:S05]  /*b160*/  BRA `(.L_x_168) ;  /* 0xffffff7c00fc7947 */ /* 0x000fea000383ffff */
.L_x_57:
[----:B--2---:R2:W3:Y:S02]  /*b170*/  SYNCS.PHASECHK.TRANS64.TRYWAIT P1, [R0+URZ+0x140], R2 ;  /* 0x00014002000075a7 */ /* 0x0044e400080211ff */
[----:B---3--:R-:W-:Y:S05]  /*b180*/  @!P1 NANOSLEEP.SYNCS 0x989680 ;  /* 0x009896800000995d */ /* 0x008fea0003900000 */
[----:B------:R-:W3:Y:S02]  /*b190*/  @!P1 SYNCS.PHASECHK.TRANS64 P1, [R0+URZ+0x140], R2 ;  /* 0x00014002000095a7 */ /* 0x000ee400080210ff */
[----:B---3--:R-:W-:Y:S05]  /*b1a0*/  @!P1 BRA `(.L_x_57) ;  /* 0xfffffffc00f09947 */ /* 0x008fea000383ffff */
[----:B------:R-:W-:Y:S05]  /*b1b0*/  BRA `(.L_x_169) ;  /* 0xffffff80002c7947 */ /* 0x000fea000383ffff */
.L_x_60:
[----:B------:R-:W-:-:S07]  /*b1c0*/  MOV R2, UR5 ;  /* 0x0000000500027c02 */ /* 0x000fce0008000f00 */
.L_x_170:
[----:B--2---:R2:W3:Y:S02]  /*b1d0*/  SYNCS.PHASECHK.TRANS64.TRYWAIT P0, [R2+URZ+0x150], R0 ;  /* 0x00015000020075a7 */ /* 0x0044e400080011ff */
[----:B---3--:R-:W-:Y:S05]  /*b1e0*/  @!P0 NANOSLEEP.SYNCS 0x989680 ;  /* 0x009896800000895d */ /* 0x008fea0003900000 */
[----:B------:R-:W3:Y:S02]  /*b1f0*/  @!P0 SYNCS.PHASECHK.TRANS64 P0, [R2+URZ+0x150], R0 ;  /* 0x00015000020085a7 */ /* 0x000ee400080010ff */
[----:B---3--:R-:W-:Y:S05]  /*b200*/  @!P0 BRA `(.L_x_170) ;  /* 0xfffffffc00f08947 */ /* 0x008fea000383ffff */
[----:B------:R-:W-:Y:S05]  /*b210*/  BRA `(.L_x_59) ;  /* 0xffffff8000807947 */ /* 0x000fea000383ffff */
.L_x_67:
[----:B--2---:R2:W3:Y:S02]  /*b220*/  SYNCS.PHASECHK.TRANS64.TRYWAIT P1, [R3+URZ+0x140], R4 ;  /* 0x00014004030075a7 */ /* 0x0044e400080211ff */
[----:B---3--:R-:W-:Y:S05]  /*b230*/  @!P1 NANOSLEEP.SYNCS 0x989680 ;  /* 0x009896800000995d */ /* 0x008fea0003900000 */
[----:B------:R-:W3:Y:S02]  /*b240*/  @!P1 SYNCS.PHASECHK.TRANS64 P1, [R3+URZ+0x140], R4 ;  /* 0x00014004030095a7 */ /* 0x000ee400080210ff */
[----:B---3--:R-:W-:Y:S05]  /*b250*/  @!P1 BRA `(.L_x_67) ;  /* 0xfffffffc00f09947 */ /* 0x008fea000383ffff */
[----:B------:R-:W-:Y:S05]  /*b260*/  BRA `(.L_x_171) ;  /* 0xffffff8400dc7947 */ /* 0x000fea000383ffff */
.L_x_68:
[----:B------:R-:W-:-:S07]  /*b270*/  MOV R4, UR14 ;  /* 0x0000000e00047c02 */ /* 0x000fce0008000f00 */
.L_x_172:
[----:B-1----:R1:W2:Y:S02]  /*b280*/  SYNCS.PHASECHK.TRANS64.TRYWAIT P0, [R4+URZ+0x180], R3 ;  /* 0x00018003040075a7 */ /* 0x0022a400080011ff */
[----:B--2---:R-:W-:Y:S05]  /*b290*/  @!P0 NANOSLEEP.SYNCS 0x989680 ;  /* 0x009896800000895d */ /* 0x004fea0003900000 */
[----:B------:R-:W2:Y:S02]  /*b2a0*/  @!P0 SYNCS.PHASECHK.TRANS64 P0, [R4+URZ+0x180], R3 ;  /* 0x00018003040085a7 */ /* 0x000ea400080010ff */
[----:B--2---:R-:W-:Y:S05]  /*b2b0*/  @!P0 BRA `(.L_x_172) ;  /* 0xfffffffc00f08947 */ /* 0x004fea000383ffff */
[----:B------:R-:W-:Y:S05]  /*b2c0*/  BRA `(.L_x_173) ;  /* 0xffffff88000c7947 */ /* 0x000fea000383ffff */
.L_x_71:
[----:B------:R-:W-:Y:S07]  /*b2d0*/  MOV R3, UR7 ;  /* 0x0000000700037c02 */ /* 0x000fee0008000f00 */
.L_x_174:
[----:B-1----:R1:W2:Y:S02]  /*b2e0*/  SYNCS.PHASECHK.TRANS64.TRYWAIT P0, [R3+URZ], R2 ;  /* 0x00000002030075a7 */ /* 0x0022a400080011ff */
[----:B--2---:R-:W-:Y:S05]  /*b2f0*/  @!P0 NANOSLEEP.SYNCS 0x989680 ;  /* 0x009896800000895d */ /* 0x004fea0003900000 */
[----:B------:R-:W2:Y:S02]  /*b300*/  @!P0 SYNCS.PHASECHK.TRANS64 P0, [R3+URZ], R2 ;  /* 0x00000002030085a7 */ /* 0x000ea400080010ff */
[----:B--2---:R-:W-:Y:S05]  /*b310*/  @!P0 BRA `(.L_x_174) ;  /* 0xfffffffc00f08947 */ /* 0x004fea000383ffff */
[----:B------:R-:W-:Y:S05]  /*b320*/  BRA `(.L_x_70) ;  /* 0xffffff8800407947 */ /* 0x000fea000383ffff */
.L_x_74:
[----:B------:R-:W-:-:S07]  /*b330*/  MOV R2, UR5 ;  /* 0x0000000500027c02 */ /* 0x000fce0008000f00 */
.L_x_175:
[----:B-1----:R1:W3:Y:S02]  /*b340*/  SYNCS.PHASECHK.TRANS64.TRYWAIT P0, [R2+URZ], R0 ;  /* 0x00000000020075a7 */ /* 0x0022e400080011ff */
[----:B---3--:R-:W-:Y:S05]  /*b350*/  @!P0 NANOSLEEP.SYNCS 0x989680 ;  /* 0x009896800000895d */ /* 0x008fea0003900000 */
[----:B------:R-:W3:Y:S02]  /*b360*/  @!P0 SYNCS.PHASECHK.TRANS64 P0, [R2+URZ], R0 ;  /* 0x00000000020085a7 */ /* 0x000ee400080010ff */
[----:B---3--:R-:W-:Y:S05]  /*b370*/  @!P0 BRA `(.L_x_175) ;  /* 0xfffffffc00f08947 */ /* 0x008fea000383ffff */
[----:B------:R-:W-:Y:S05]  /*b380*/  BRA `(.L_x_176) ;  /* 0xffffff8800e47947 */ /* 0x000fea000383ffff */
.L_x_75:
[----:B------:R-:W-:-:S07]  /*b390*/  MOV R3, UR5 ;  /* 0x0000000500037c02 */ /* 0x000fce0008000f00 */
.L_x_177:
[----:B-1----:R1:W3:Y:S02]  /*b3a0*/  SYNCS.PHASECHK.TRANS64.TRYWAIT P0, [R3+URZ], R2 ;  /* 0x00000002030075a7 */ /* 0x0022e400080011ff */
[----:B---3--:R-:W-:Y:S05]  /*b3b0*/  @!P0 NANOSLEEP.SYNCS 0x989680 ;  /* 0x009896800000895d */ /* 0x008fea0003900000 */
[----:B------:R-:W3:Y:S02]  /*b3c0*/  @!P0 SYNCS.PHASECHK.TRANS64 P0, [R3+URZ], R2 ;  /* 0x00000002030085a7 */ /* 0x000ee400080010ff */
[----:B---3--:R-:W-:Y:S05]  /*b3d0*/  @!P0 BRA `(.L_x_177) ;  /* 0xfffffffc00f08947 */ /* 0x008fea000383ffff */
[----:B------:R-:W-:Y:S05]  /*b3e0*/  BRA `(.L_x_178) ;  /* 0xffffff8800f07947 */ /* 0x000fea000383ffff */
.L_x_76:
[----:B------:R-:W-:-:S07]  /*b3f0*/  MOV R3, UR5 ;  /* 0x0000000500037c02 */ /* 0x000fce0008000f00 */
.L_x_179:
[----:B-1----:R1:W3:Y:S02]  /*b400*/  SYNCS.PHASECHK.TRANS64.TRYWAIT P0, [R3+URZ], R2 ;  /* 0x00000002030075a7 */ /* 0x0022e400080011ff */
[----:B---3--:R-:W-:Y:S05]  /*b410*/  @!P0 NANOSLEEP.SYNCS 0x989680 ;  /* 0x009896800000895d */ /* 0x008fea0003900000 */
[----:B------:R-:W3:Y:S02]  /*b420*/  @!P0 SYNCS.PHASECHK.TRANS64 P0, [R3+URZ], R2 ;  /* 0x00000002030085a7 */ /* 0x000ee400080010ff */
[----:B---3--:R-:W-:Y:S05]  /*b430*/  @!P0 BRA `(.L_x_179) ;  /* 0xfffffffc00f08947 */ /* 0x008fea000383ffff */
[----:B------:R-:W-:Y:S05]  /*b440*/  BRA `(.L_x_180) ;  /* 0xffffff8800fc7947 */ /* 0x000fea000383ffff */
.L_x_77:
[----:B-1----:R-:W-:-:S07]  /*b450*/  MOV R2, UR6 ;  /* 0x0000000600027c02 */ /* 0x002fce0008000f00 */
.L_x_181:
[----:B-1----:R1:W3:Y:S02]  /*b460*/  SYNCS.PHASECHK.TRANS64.TRYWAIT P0, [R2+URZ], R0 ;  /* 0x00000000020075a7 */ /* 0x0022e400080011ff */
[----:B---3--:R-:W-:Y:S05]  /*b470*/  @!P0 NANOSLEEP.SYNCS 0x989680 ;  /* 0x009896800000895d */ /* 0x008fea0003900000 */
[----:B------:R-:W3:Y:S02]  /*b480*/  @!P0 SYNCS.PHASECHK.TRANS64 P0, [R2+URZ], R0 ;  /* 0x00000000020085a7 */ /* 0x000ee400080010ff */
[----:B---3--:R-:W-:Y:S05]  /*b490*/  @!P0 BRA `(.L_x_181) ;  /* 0xfffffffc00f08947 */ /* 0x008fea000383ffff */
[----:B------:R-:W-:Y:S05]  /*b4a0*/  BRA `(.L_x_182) ;  /* 0xffffff8c00087947 */ /* 0x000fea000383ffff */
.L_x_82:
[----:B--2---:R2:W4:Y:S02]  /*b4b0*/  SYNCS.PHASECHK.TRANS64.TRYWAIT P0, [R2+URZ+0x140], R0 ;  /* 0x00014000020075a7 */ /* 0x00452400080011ff */
[----:B----4-:R-:W-:Y:S05]  /*b4c0*/  @!P0 NANOSLEEP.SYNCS 0x989680 ;  /* 0x009896800000895d */ /* 0x010fea0003900000 */
[----:B------:R-:W4:Y:S02]  /*b4d0*/  @!P0 SYNCS.PHASECHK.TRANS64 P0, [R2+URZ+0x140], R0 ;  /* 0x00014000020085a7 */ /* 0x000f2400080010ff */
[----:B----4-:R-:W-:Y:S05]  /*b4e0*/  @!P0 BRA `(.L_x_82) ;  /* 0xfffffffc00f08947 */ /* 0x010fea000383ffff */
[----:B------:R-:W-:Y:S05]  /*b4f0*/  BRA `(.L_x_183) ;  /* 0xffffff9000287947 */ /* 0x000fea000383ffff */
.L_x_85:
[----:B------:R-:W-:Y:S07]  /*b500*/  MOV R2, UR6 ;  /* 0x0000000600027c02 */ /* 0x000fee0008000f00 */
.L_x_184:
[----:B-1----:R1:W2:Y:S02]  /*b510*/  SYNCS.PHASECHK.TRANS64.TRYWAIT P1, [R2+URZ+0x138], R0 ;  /* 0x00013800020075a7 */ /* 0x0022a400080211ff */
[----:B--2---:R-:W-:Y:S05]  /*b520*/  @!P1 NANOSLEEP.SYNCS 0x989680 ;  /* 0x009896800000995d */ /* 0x004fea0003900000 */
[----:B------:R-:W2:Y:S02]  /*b530*/  @!P1 SYNCS.PHASECHK.TRANS64 P1, [R2+URZ+0x138], R0 ;  /* 0x00013800020095a7 */ /* 0x000ea400080210ff */
[----:B--2---:R-:W-:Y:S05]  /*b540*/  @!P1 BRA `(.L_x_184) ;  /* 0xfffffffc00f09947 */ /* 0x004fea000383ffff */
[----:B------:R-:W-:Y:S05]  /*b550*/  BRA `(.L_x_84) ;  /* 0xffffff9400987947 */ /* 0x000fea000383ffff */
.L_x_88:
[----:B------:R-:W-:Y:S07]  /*b560*/  MOV R3, UR5 ;  /* 0x0000000500037c02 */ /* 0x000fee0008000f00 */
.L_x_185:
[----:B-1----:R1:W2:Y:S02]  /*b570*/  SYNCS.PHASECHK.TRANS64.TRYWAIT P2, [R3+URZ+0x120], R2 ;  /* 0x00012002030075a7 */ /* 0x0022a400080411ff */
[----:B--2---:R-:W-:Y:S05]  /*b580*/  @!P2 NANOSLEEP.SYNCS 0x989680 ;  /* 0x009896800000a95d */ /* 0x004fea0003900000 */
[----:B------:R-:W2:Y:S02]  /*b590*/  @!P2 SYNCS.PHASECHK.TRANS64 P2, [R3+URZ+0x120], R2 ;  /* 0x000120020300a5a7 */ /* 0x000ea400080410ff */
[----:B--2---:R-:W-:Y:S05]  /*b5a0*/  @!P2 BRA `(.L_x_185) ;  /* 0xfffffffc00f0a947 */ /* 0x004fea000383ffff */
[----:B------:R-:W-:Y:S05]  /*b5b0*/  BRA `(.L_x_186) ;  /* 0xffffff9400f07947 */ /* 0x000fea000383ffff */
.L_x_90:
[----:B------:R-:W-:-:S07]  /*b5c0*/  MOV R2, UR4 ;  /* 0x0000000400027c02 */ /* 0x000fce0008000f00 */
.L_x_187:
[----:B-1----:R1:W4:Y:S02]  /*b5d0*/  SYNCS.PHASECHK.TRANS64.TRYWAIT P0, [R2+URZ], R0 ;  /* 0x00000000020075a7 */ /* 0x00232400080011ff */
[----:B----4-:R-:W-:Y:S05]  /*b5e0*/  @!P0 NANOSLEEP.SYNCS 0x989680 ;  /* 0x009896800000895d */ /* 0x010fea0003900000 */
[----:B------:R-:W4:Y:S02]  /*b5f0*/  @!P0 SYNCS.PHASECHK.TRANS64 P0, [R2+URZ], R0 ;  /* 0x00000000020085a7 */ /* 0x000f2400080010ff */
[----:B----4-:R-:W-:Y:S05]  /*b600*/  @!P0 BRA `(.L_x_187) ;  /* 0xfffffffc00f08947 */ /* 0x010fea000383ffff */
[----:B------:R-:W-:Y:S05]  /*b610*/  BRA `(.L_x_188) ;  /* 0xffffff9c00687947 */ /* 0x000fea000383ffff */
.L_x_92:
[----:B------:R-:W-:Y:S07]  /*b620*/  MOV R2, UR4 ;  /* 0x0000000400027c02 */ /* 0x000fee0008000f00 */
.L_x_189:
[----:B-1----:R1:W2:Y:S02]  /*b630*/  SYNCS.PHASECHK.TRANS64.TRYWAIT P0, [R2+URZ+0x140], R0 ;  /* 0x00014000020075a7 */ /* 0x0022a400080011ff */
[----:B--2---:R-:W-:Y:S05]  /*b640*/  @!P0 NANOSLEEP.SYNCS 0x989680 ;  /* 0x009896800000895d */ /* 0x004fea0003900000 */
[----:B------:R-:W2:Y:S02]  /*b650*/  @!P0 SYNCS.PHASECHK.TRANS64 P0, [R2+URZ+0x140], R0 ;  /* 0x00014000020085a7 */ /* 0x000ea400080010ff */
[----:B--2---:R-:W-:Y:S05]  /*b660*/  @!P0 BRA `(.L_x_189) ;  /* 0xfffffffc00f08947 */ /* 0x004fea000383ffff */
[----:B------:R-:W-:Y:S05]  /*b670*/  BRA `(.L_x_190) ;  /* 0xffffffa000207947 */ /* 0x000fea000383ffff */
.L_x_102:
[----:B-1----:R1:W3:Y:S02]  /*b680*/  SYNCS.PHASECHK.TRANS64.TRYWAIT P1, [R9+URZ+0x110], R0 ;  /* 0x00011000090075a7 */ /* 0x0022e400080211ff */
[----:B---3--:R-:W-:Y:S05]  /*b690*/  @!P1 NANOSLEEP.SYNCS 0x989680 ;  /* 0x009896800000995d */ /* 0x008fea0003900000 */
[----:B------:R-:W3:Y:S02]  /*b6a0*/  @!P1 SYNCS.PHASECHK.TRANS64 P1, [R9+URZ+0x110], R0 ;  /* 0x00011000090095a7 */ /* 0x000ee400080210ff */
[----:B---3--:R-:W-:Y:S05]  /*b6b0*/  @!P1 BRA `(.L_x_102) ;  /* 0xfffffffc00f09947 */ /* 0x008fea000383ffff */
[----:B------:R-:W-:Y:S05]  /*b6c0*/  BRA `(.L_x_101) ;  /* 0xffffffb0003c7947 */ /* 0x000fea000383ffff */
.L_x_104:
[----:B--2---:R2:W1:Y:S02]  /*b6d0*/  SYNCS.PHASECHK.TRANS64.TRYWAIT P0, [R8+URZ+0x160], R7 ;  /* 0x00016007080075a7 */ /* 0x00446400080011ff */
[----:B-1----:R-:W-:Y:S05]  /*b6e0*/  @!P0 NANOSLEEP.SYNCS 0x989680 ;  /* 0x009896800000895d */ /* 0x002fea0003900000 */
[----:B------:R-:W1:Y:S02]  /*b6f0*/  @!P0 SYNCS.PHASECHK.TRANS64 P0, [R8+URZ+0x160], R7 ;  /* 0x00016007080085a7 */ /* 0x000e6400080010ff */
[----:B-1----:R-:W-:Y:S05]  /*b700*/  @!P0 BRA `(.L_x_104) ;  /* 0xfffffffc00f08947 */ /* 0x002fea000383ffff */
[----:B------:R-:W-:Y:S05]  /*b710*/  BRA `(.L_x_103) ;  /* 0xffffffb400007947 */ /* 0x000fea000383ffff */
        .weak           $__internal_0_$__cuda_sm10x_tcgen05_guardrail_trap_col_being_dealloced_not_returned_by_alloc
        .type           $__internal_0_$__cuda_sm10x_tcgen05_guardrail_trap_col_being_dealloced_not_returned_by_alloc,@function
        .size           $__internal_0_$__cuda_sm10x_tcgen05_guardrail_trap_col_being_dealloced_not_returned_by_alloc,($__internal_1_$__cuda_sm10x_tcgen05_guardrail_trap_phase_invalid_during_alloc - $__internal_0_$__cuda_sm10x_tcgen05_guardrail_trap_col_being_dealloced_not_returned_by_alloc)
$__internal_0_$__cuda_sm10x_tcgen05_guardrail_trap_col_being_dealloced_not_returned_by_alloc:
[----:B------:R-:W-:Y:S05]  /*b720*/  BPT.TRAP 0x1 ;  /* 0x000000040000795c */ /* 0x000fea0000300000 */
[----:B------:R-:W-:-:S04]  /*b730*/  HFMA2 R3, -RZ, RZ, 0, 0 ;  /* 0x00000000ff037431 */ /* 0x000fc800000001ff */
[----:B------:R-:W-:Y:S05]  /*b740*/  RET.REL.NODEC R2 `(_ZN7cutlass13device_kernelINS_4gemm6kernel13GemmUniversalIN4cute5tupleIJiiiiEEENS1_10collective13CollectiveMmaINS1_35MainloopSm100TmaUmmaWarpSpecializedILi17ELi2ELi4ENS5_IJNS4_1CILi1EEESB_SB_EEEEENS5_IJNSA_ILi64EEENSA_ILi240EEENSA_ILi16EEEEEENS_10bfloat16_tENS5_IJlSB_lEEESI_SJ_NS4_8TiledMMAINS4_8MMA_AtomIJNS4_20SM100_MMA_F16BF16_SSISI_SI_fLi64ELi240ELNS4_4UMMA5MajorE0ELSO_0ELNSN_7ScaleInE0ELSP_0EEEEEENS4_6LayoutISC_NS5_IJNSA_ILi0EEEST_ST_EEEEENS5_IJNS4_10UnderscoreESW_SW_EEEEENS4_13SM90_TMA_LOADENS4_14ComposedLayoutINS4_7SwizzleILi1ELi4ELi3EEENS4_18smem_ptr_flag_bitsILi16EEENSS_INS5_IJNSA_ILi8EEESG_EEENS5_IJSG_SB_EEEEEEEvNS4_8identityESZ_S19_vS1A_EENS_8epilogue10collective18CollectiveEpilogueINS1C_23Sm100TmaWarpSpecializedILi2ELi1ELi120ELb1ELb0EEEJSH_NS5_IJNSS_ISE_SB_EENSS_ISF_SB_EEEEESI_SJ_SI_SJ_NS1C_6fusion15FusionCallbacksIS1G_NS1K_17LinearCombinationISI_fSI_fLNS_15FloatRoundStyleE2EEESH_S1J_JEEENS4_5SM1004TMEM4LOAD26SM100_TMEM_LOAD_16dp256b2xESZ_S19_NS4_17SM75_U32x4_LDSM_NENS4_14SM90_TMA_STOREES19_NS4_17SM90_U32x4_STSM_NENS4_39AutoVectorizingCopyWithAssumedAlignmentILi128EEEEEEvvEEEEvNT_6ParamsE) ;  /* 0xffffff48022c7950 */ /* 0x000fea0003c3ffff */
        .weak           $__internal_1_$__cuda_sm10x_tcgen05_guardrail_trap_phase_invalid_during_alloc
        .type           $__internal_1_$__cuda_sm10x_tcgen05_guardrail_trap_phase_invalid_during_alloc,@function
        .size           $__internal_1_$__cuda_sm10x_tcgen05_guardrail_trap_phase_invalid_during_alloc,($__internal_2_$__cuda_sm10x_tcgen05_guardrail_trap_unallocated_columns_being_dealloced - $__internal_1_$__cuda_sm10x_tcgen05_guardrail_trap_phase_invalid_during_alloc)
$__internal_1_$__cuda_sm10x_tcgen05_guardrail_trap_phase_invalid_during_alloc:
[----:B------:R-:W-:Y:S05]  /*b750*/  BPT.TRAP 0x1 ;  /* 0x000000040000795c */ /* 0x000fea0000300000 */
[----:B------:R-:W-:-:S04]  /*b760*/  MOV R3, 0x0 ;  /* 0x0000000000037802 */ /* 0x000fc80000000f00 */
[----:B------:R-:W-:Y:S05]  /*b770*/  RET.REL.NODEC R2 `(_ZN7cutlass13device_kernelINS_4gemm6kernel13GemmUniversalIN4cute5tupleIJiiiiEEENS1_10collective13CollectiveMmaINS1_35MainloopSm100TmaUmmaWarpSpecializedILi17ELi2ELi4ENS5_IJNS4_1CILi1EEESB_SB_EEEEENS5_IJNSA_ILi64EEENSA_ILi240EEENSA_ILi16EEEEEENS_10bfloat16_tENS5_IJlSB_lEEESI_SJ_NS4_8TiledMMAINS4_8MMA_AtomIJNS4_20SM100_MMA_F16BF16_SSISI_SI_fLi64ELi240ELNS4_4UMMA5MajorE0ELSO_0ELNSN_7ScaleInE0ELSP_0EEEEEENS4_6LayoutISC_NS5_IJNSA_ILi0EEEST_ST_EEEEENS5_IJNS4_10UnderscoreESW_SW_EEEEENS4_13SM90_TMA_LOADENS4_14ComposedLayoutINS4_7SwizzleILi1ELi4ELi3EEENS4_18smem_ptr_flag_bitsILi16EEENSS_INS5_IJNSA_ILi8EEESG_EEENS5_IJSG_SB_EEEEEEEvNS4_8identityESZ_S19_vS1A_EENS_8epilogue10collective18CollectiveEpilogueINS1C_23Sm100TmaWarpSpecializedILi2ELi1ELi120ELb1ELb0EEEJSH_NS5_IJNSS_ISE_SB_EENSS_ISF_SB_EEEEESI_SJ_SI_SJ_NS1C_6fusion15FusionCallbacksIS1G_NS1K_17LinearCombinationISI_fSI_fLNS_15FloatRoundStyleE2EEESH_S1J_JEEENS4_5SM1004TMEM4LOAD26SM100_TMEM_LOAD_16dp256b2xESZ_S19_NS4_17SM75_U32x4_LDSM_NENS4_14SM90_TMA_STOREES19_NS4_17SM90_U32x4_STSM_NENS4_39AutoVectorizingCopyWithAssumedAlignmentILi128EEEEEEvvEEEEvNT_6ParamsE) ;  /* 0xffffff4802207950 */ /* 0x000fea0003c3ffff */
        .weak           $__internal_2_$__cuda_sm10x_tcgen05_guardrail_trap_unallocated_columns_being_dealloced
        .type           $__internal_2_$__cuda_sm10x_tcgen05_guardrail_trap_unallocated_columns_being_dealloced,@function
        .size           $__internal_2_$__cuda_sm10x_tcgen05_guardrail_trap_unallocated_columns_being_dealloced,(.L_x_192 - $__internal_2_$__cuda_sm10x_tcgen05_guardrail_trap_unallocated_columns_being_dealloced)
$__internal_2_$__cuda_sm10x_tcgen05_guardrail_trap_unallocated_columns_being_dealloced:
[----:B------:R-:W-:Y:S05]  /*b780*/  BPT.TRAP 0x1 ;  /* 0x000000040000795c */ /* 0x000fea0000300000 */
[----:B------:R-:W-:-:S04]  /*b790*/  HFMA2 R3, -RZ, RZ, 0, 0 ;  /* 0x00000000ff037431 */ /* 0x000fc800000001ff */
[----:B------:R-:W-:Y:S05]  /*b7a0*/  RET.REL.NODEC R2 `(_ZN7cutlass13device_kernelINS_4gemm6kernel13GemmUniversalIN4cute5tupleIJiiiiEEENS1_10collective13CollectiveMmaINS1_35MainloopSm100TmaUmmaWarpSpecializedILi17ELi2ELi4ENS5_IJNS4_1CILi1EEESB_SB_EEEEENS5_IJNSA_ILi64EEENSA_ILi240EEENSA_ILi16EEEEEENS_10bfloat16_tENS5_IJlSB_lEEESI_SJ_NS4_8TiledMMAINS4_8MMA_AtomIJNS4_20SM100_MMA_F16BF16_SSISI_SI_fLi64ELi240ELNS4_4UMMA5MajorE0ELSO_0ELNSN_7ScaleInE0ELSP_0EEEEEENS4_6LayoutISC_NS5_IJNSA_ILi0EEEST_ST_EEEEENS5_IJNS4_10UnderscoreESW_SW_EEEEENS4_13SM90_TMA_LOADENS4_14ComposedLayoutINS4_7SwizzleILi1ELi4ELi3EEENS4_18smem_ptr_flag_bitsILi16EEENSS_INS5_IJNSA_ILi8EEESG_EEENS5_IJSG_SB_EEEEEEEvNS4_8identityESZ_S19_vS1A_EENS_8epilogue10collective18CollectiveEpilogueINS1C_23Sm100TmaWarpSpecializedILi2ELi1ELi120ELb1ELb0EEEJSH_NS5_IJNSS_ISE_SB_EENSS_ISF_SB_EEEEESI_SJ_SI_SJ_NS1C_6fusion15FusionCallbacksIS1G_NS1K_17LinearCombinationISI_fSI_fLNS_15FloatRoundStyleE2EEESH_S1J_JEEENS4_5SM1004TMEM4LOAD26SM100_TMEM_LOAD_16dp256b2xESZ_S19_NS4_17SM75_U32x4_LDSM_NENS4_14SM90_TMA_STOREES19_NS4_17SM90_U32x4_STSM_NENS4_39AutoVectorizingCopyWithAssumedAlignmentILi128EEEEEEvvEEEEvNT_6ParamsE) ;  /* 0xffffff4802147950 */ /* 0x000fea0003c3ffff */
.L_x_191:
[----:B------:R-:W-:-:S00]  /*b7b0*/  BRA `(.L_x_191) ;  /* 0xfffffffc00fc7947 */ /* 0x000fc0000383ffff */
[----:B------:R-:W-:-:S00]  /*b7c0*/  NOP ;  /* 0x0000000000007918 */ /* 0x000fc00000000000 */
        /* <DEDUP_REMOVED lines=11> */
.L_x_192:


//--------------------- .nv.global.init           --------------------------
	.section	.nv.global.init,"aw",@progbits
.nv.global.init:
	.type		$str$27,@object
	.size		$str$27,($str$28 - $str$27)
$str$27:
        /*0000*/ 	.byte	0x28, 0x61, 0x64, 0x64, 0x72, 0x65, 0x73, 0x73, 0x20, 0x26, 0x20, 0x6d, 0x61, 0x73, 0x6b, 0x29
        /*0010*/ 	.byte	0x20, 0x3d, 0x3d, 0x20, 0x30, 0x00
	.type		$str$28,@object
	.size		$str$28,($str$26 - $str$28)
$str$28:
        /*0016*/ 	.byte	0x2f, 0x74, 0x6d, 0x70, 0x2f, 0x63, 0x75, 0x74, 0x6c, 0x61, 0x73, 0x73, 0x5f, 0x73, 0x77, 0x65
        /*0026*/ 	.byte	0x65, 0x70, 0x5f, 0x73, 0x72, 0x63, 0x2f, 0x69, 0x6e, 0x63, 0x6c, 0x75, 0x64, 0x65, 0x2f, 0x63
        /*0036*/ 	.byte	0x75, 0x74, 0x65, 0x2f, 0x70, 0x6f, 0x69, 0x6e, 0x74, 0x65, 0x72, 0x5f, 0x66, 0x6c, 0x61, 0x67
        /*0046*/ 	.byte	0x67, 0x65, 0x64, 0x2e, 0x68, 0x70, 0x70, 0x00
	.type		$str$26,@object
	.size		$str$26,($str$25 - $str$26)
$str$26:
        /*004e*/ 	.byte	0x2f, 0x74, 0x6d, 0x70, 0x2f, 0x63, 0x75, 0x74, 0x6c, 0x61, 0x73, 0x73, 0x5f, 0x73, 0x77, 0x65
        /*005e*/ 	.byte	0x65, 0x70, 0x5f, 0x73, 0x72, 0x63, 0x2f, 0x69, 0x6e, 0x63, 0x6c, 0x75, 0x64, 0x65, 0x2f, 0x63
        /*006e*/ 	.byte	0x75, 0x74, 0x65, 0x2f, 0x61, 0x74, 0x6f, 0x6d, 0x2f, 0x63, 0x6f, 0x70, 0x79, 0x5f, 0x74, 0x72
        /*007e*/ 	.byte	0x61, 0x69, 0x74, 0x73, 0x5f, 0x73, 0x6d, 0x31, 0x30, 0x30, 0x2e, 0x68, 0x70, 0x70, 0x00
	.type		$str$25,@object
	.size		$str$25,(__unnamed_1 - $str$25)
$str$25:
        /*008d*/ 	.byte	0x28, 0x28, 0x75, 0x69, 0x6e, 0x74, 0x33, 0x32, 0x5f, 0x74, 0x28, 0x74, 0x68, 0x72, 0x65, 0x61
        /*009d*/ 	.byte	0x64, 0x49, 0x64, 0x78, 0x2e, 0x78, 0x29, 0x20, 0x2f, 0x20, 0x33, 0x32, 0x29, 0x20, 0x25, 0x20
        /*00ad*/ 	.byte	0x34, 0x29, 0x20, 0x3d, 0x3d, 0x20, 0x28, 0x28, 0x28, 0x74, 0x6d, 0x65, 0x6d, 0x5f, 0x61, 0x64
        /*00bd*/ 	.byte	0x64, 0x72, 0x20, 0x3e, 0x3e, 0x20, 0x31, 0x36, 0x29, 0x20, 0x2f, 0x20, 0x33, 0x32, 0x29, 0x20
        /*00cd*/ 	.byte	0x25, 0x20, 0x34, 0x29, 0x00
	.type		__unnamed_1,@object
	.size		__unnamed_1,(__unnamed_2 - __unnamed_1)
__unnamed_1:
        /*00d2*/ 	.byte	0x61, 0x75, 0x74, 0x6f, 0x20, 0x63, 0x75, 0x74, 0x65, 0x3a, 0x3a, 0x61, 0x73, 0x5f, 0x70, 0x6f
        /* <DEDUP_REMOVED lines=24> */
        /*0262*/ 	.byte	0x3a, 0x43, 0x3c, 0x31, 0x35, 0x33, 0x36, 0x30, 0x3e, 0x3e, 0x3e, 0x3e, 0x5d, 0x00
	.type		__unnamed_2,@object
	.size		__unnamed_2,(.L_2 - __unnamed_2)
__unnamed_2:
        /* <DEDUP_REMOVED lines=42> */
        /*0510*/ 	.byte	0x3e, 0x5d, 0x00
.L_2:


//--------------------- .nv.shared._ZN7cutlass13device_kernelINS_4gemm6kernel13GemmUniversalIN4cute5tupleIJiiiiEEENS1_10collective13CollectiveMmaINS1_35MainloopSm100TmaUmmaWarpSpecializedILi17ELi2ELi4ENS5_IJNS4_1CILi1EEESB_SB_EEEEENS5_IJNSA_ILi64EEENSA_ILi240EEENSA_ILi16EEEEEENS_10bfloat16_tENS5_IJlSB_lEEESI_SJ_NS4_8TiledMMAINS4_8MMA_AtomIJNS4_20SM100_MMA_F16BF16_SSISI_SI_fLi64ELi240ELNS4_4UMMA5MajorE0ELSO_0ELNSN_7ScaleInE0ELSP_0EEEEEENS4_6LayoutISC_NS5_IJNSA_ILi0EEEST_ST_EEEEENS5_IJNS4_10UnderscoreESW_SW_EEEEENS4_13SM90_TMA_LOADENS4_14ComposedLayoutINS4_7SwizzleILi1ELi4ELi3EEENS4_18smem_ptr_flag_bitsILi16EEENSS_INS5_IJNSA_ILi8EEESG_EEENS5_IJSG_SB_EEEEEEEvNS4_8identityESZ_S19_vS1A_EENS_8epilogue10collective18CollectiveEpilogueINS1C_23Sm100TmaWarpSpecializedILi2ELi1ELi120ELb1ELb0EEEJSH_NS5_IJNSS_ISE_SB_EENSS_ISF_SB_EEEEESI_SJ_SI_SJ_NS1C_6fusion15FusionCallbacksIS1G_NS1K_17LinearCombinationISI_fSI_fLNS_15FloatRoundStyleE2EEESH_S1J_JEEENS4_5SM1004TMEM4LOAD26SM100_TMEM_LOAD_16dp256b2xESZ_S19_NS4_17SM75_U32x4_LDSM_NENS4_14SM90_TMA_STOREES19_NS4_17SM90_U32x4_STSM_NENS4_39AutoVectorizingCopyWithAssumedAlignmentILi128EEEEEEvvEEEEvNT_6ParamsE --------------------------
	.section	.nv.shared._ZN7cutlass13device_kernelINS_4gemm6kernel13GemmUniversalIN4cute5tupleIJiiiiEEENS1_10collective13CollectiveMmaINS1_35MainloopSm100TmaUmmaWarpSpecializedILi17ELi2ELi4ENS5_IJNS4_1CILi1EEESB_SB_EEEEENS5_IJNSA_ILi64EEENSA_ILi240EEENSA_ILi16EEEEEENS_10bfloat16_tENS5_IJlSB_lEEESI_SJ_NS4_8TiledMMAINS4_8MMA_AtomIJNS4_20SM100_MMA_F16BF16_SSISI_SI_fLi64ELi240ELNS4_4UMMA5MajorE0ELSO_0ELNSN_7ScaleInE0ELSP_0EEEEEENS4_6LayoutISC_NS5_IJNSA_ILi0EEEST_ST_EEEEENS5_IJNS4_10UnderscoreESW_SW_EEEEENS4_13SM90_TMA_LOADENS4_14ComposedLayoutINS4_7SwizzleILi1ELi4ELi3EEENS4_18smem_ptr_flag_bitsILi16EEENSS_INS5_IJNSA_ILi8EEESG_EEENS5_IJSG_SB_EEEEEEEvNS4_8identityESZ_S19_vS1A_EENS_8epilogue10collective18CollectiveEpilogueINS1C_23Sm100TmaWarpSpecializedILi2ELi1ELi120ELb1ELb0EEEJSH_NS5_IJNSS_ISE_SB_EENSS_ISF_SB_EEEEESI_SJ_SI_SJ_NS1C_6fusion15FusionCallbacksIS1G_NS1K_17LinearCombinationISI_fSI_fLNS_15FloatRoundStyleE2EEESH_S1J_JEEENS4_5SM1004TMEM4LOAD26SM100_TMEM_LOAD_16dp256b2xESZ_S19_NS4_17SM75_U32x4_LDSM_NENS4_14SM90_TMA_STOREES19_NS4_17SM90_U32x4_STSM_NENS4_39AutoVectorizingCopyWithAssumedAlignmentILi128EEEEEEvvEEEEvNT_6ParamsE,"aw",@nobits
	.sectionflags	@""
	.align	16
	.zero		1024


//--------------------- .nv.shared.reserved.0     --------------------------
	.section	.nv.shared.reserved.0,"aw",@nobits
	.weak		__nv_reservedSMEM_offset_0_alias
	.size		__nv_reservedSMEM_offset_0_alias, 0, 64
	.other		__nv_reservedSMEM_offset_0_alias,@"STO_CUDA_RESERVED_SHARED STV_DEFAULT"
__nv_reservedSMEM_offset_0_alias:
	.zero		0
.nv.shared.reserved.0:
	.zero		64
	.weak		__nv_reservedSMEM_tcgen05_partition
	.type		__nv_reservedSMEM_tcgen05_partition,@object
	.size		__nv_reservedSMEM_tcgen05_partition,(.L_0 - __nv_reservedSMEM_tcgen05_partition)
__nv_reservedSMEM_tcgen05_partition:
	.zero		32
.L_0:


//--------------------- .nv.global                --------------------------
	.section	.nv.global,"aw",@nobits
.nv.global:
	.type		_ZN40_INTERNAL_55d0c886_4_k_cu_b65190a1_150884cute1_E,@object
	.size		_ZN40_INTERNAL_55d0c886_4_k_cu_b65190a1_150884cute1_E,(_ZN40_INTERNAL_55d0c886_4_k_cu_b65190a1_150884cuda3std3__45__cpo6cbeginE - _ZN40_INTERNAL_55d0c886_4_k_cu_b65190a1_150884cute1_E)
_ZN40_INTERNAL_55d0c886_4_k_cu_b65190a1_150884cute1_E:
	.zero		1
	.type		_ZN40_INTERNAL_55d0c886_4_k_cu_b65190a1_150884cuda3std3__45__cpo6cbeginE,@object
	.size		_ZN40_INTERNAL_55d0c886_4_k_cu_b65190a1_150884cuda3std3__45__cpo6cbeginE,(_ZN40_INTERNAL_55d0c886_4_k_cu_b65190a1_150884cuda3std3__48in_placeE - _ZN40_INTERNAL_55d0c886_4_k_cu_b65190a1_150884cuda3std3__45__cpo6cbeginE)
_ZN40_INTERNAL_55d0c886_4_k_cu_b65190a1_150884cuda3std3__45__cpo6cbeginE:
	.zero		1
	.type		_ZN40_INTERNAL_55d0c886_4_k_cu_b65190a1_150884cuda3std3__48in_placeE,@object
	.size		_ZN40_INTERNAL_55d0c886_4_k_cu_b65190a1_150884cuda3std3__48in_placeE,(_ZN40_INTERNAL_55d0c886_4_k_cu_b65190a1_150884cuda3std6ranges3__45__cpo9iter_moveE - _ZN40_INTERNAL_55d0c886_4_k_cu_b65190a1_150884cuda3std3__48in_placeE)
_ZN40_INTERNAL_55d0c886_4_k_cu_b65190a1_150884cuda3std3__48in_placeE:
	.zero		1
	.type		_ZN40_INTERNAL_55d0c886_4_k_cu_b65190a1_150884cuda3std6ranges3__45__cpo9iter_moveE,@object
	.size		_ZN40_INTERNAL_55d0c886_4_k_cu_b65190a1_150884cuda3std6ranges3__45__cpo9iter_moveE,(_ZN40_INTERNAL_55d0c886_4_k_cu_b65190a1_150884cuda3std3__45__cpo5beginE - _ZN40_INTERNAL_55d0c886_4_k_cu_b65190a1_150884cuda3std6ranges3__45__cpo9iter_moveE)
_ZN40_INTERNAL_55d0c886_4_k_cu_b65190a1_150884cuda3std6ranges3__45__cpo9iter_moveE:
	.zero		1
	.type		_ZN40_INTERNAL_55d0c886_4_k_cu_b65190a1_150884cuda3std3__45__cpo5beginE,@object
	.size		_ZN40_INTERNAL_55d0c886_4_k_cu_b65190a1_150884cuda3std3__45__cpo5beginE,(_ZN40_INTERNAL_55d0c886_4_k_cu_b65190a1_150884cuda3std3__442_GLOBAL__N__55d0c886_4_k_cu_b65190a1_150886ignoreE - _ZN40_INTERNAL_55d0c886_4_k_cu_b65190a1_150884cuda3std3__45__cpo5beginE)
_ZN40_INTERNAL_55d0c886_4_k_cu_b65190a1_150884cuda3std3__45__cpo5beginE:
	.zero		1
	.type		_ZN40_INTERNAL_55d0c886_4_k_cu_b65190a1_150884cuda3std3__442_GLOBAL__N__55d0c886_4_k_cu_b65190a1_150886ignoreE,@object
	.size		_ZN40_INTERNAL_55d0c886_4_k_cu_b65190a1_150884cuda3std3__442_GLOBAL__N__55d0c886_4_k_cu_b65190a1_150886ignoreE,(_ZN40_INTERNAL_55d0c886_4_k_cu_b65190a1_150884cute7productE - _ZN40_INTERNAL_55d0c886_4_k_cu_b65190a1_150884cuda3std3__442_GLOBAL__N__55d0c886_4_k_cu_b65190a1_150886ignoreE)
_ZN40_INTERNAL_55d0c886_4_k_cu_b65190a1_150884cuda3std3__442_GLOBAL__N__55d0c886_4_k_cu_b65190a1_150886ignoreE:
	.zero		1
	.type		_ZN40_INTERNAL_55d0c886_4_k_cu_b65190a1_150884cute7productE,@object
	.size		_ZN40_INTERNAL_55d0c886_4_k_cu_b65190a1_150884cute7productE,(_ZN40_INTERNAL_55d0c886_4_k_cu_b65190a1_150884cuda3std3__45__cpo3endE - _ZN40_INTERNAL_55d0c886_4_k_cu_b65190a1_150884cute7productE)
_ZN40_INTERNAL_55d0c886_4_k_cu_b65190a1_150884cute7productE:
	.zero		1
	.type		_ZN40_INTERNAL_55d0c886_4_k_cu_b65190a1_150884cuda3std3__45__cpo3endE,@object
	.size		_ZN40_INTERNAL_55d0c886_4_k_cu_b65190a1_150884cuda3std3__45__cpo3endE,(_ZN40_INTERNAL_55d0c886_4_k_cu_b65190a1_150884cuda3std3__419piecewise_constructE - _ZN40_INTERNAL_55d0c886_4_k_cu_b65190a1_150884cuda3std3__45__cpo3endE)
_ZN40_INTERNAL_55d0c886_4_k_cu_b65190a1_150884cuda3std3__45__cpo3endE:
	.zero		1
	.type		_ZN40_INTERNAL_55d0c886_4_k_cu_b65190a1_150884cuda3std3__419piecewise_constructE,@object
	.size		_ZN40_INTERNAL_55d0c886_4_k_cu_b65190a1_150884cuda3std3__419piecewise_constructE,(_ZN40_INTERNAL_55d0c886_4_k_cu_b65190a1_150884cuda3std3__45__cpo4cendE - _ZN40_INTERNAL_55d0c886_4_k_cu_b65190a1_150884cuda3std3__419piecewise_constructE)
_ZN40_INTERNAL_55d0c886_4_k_cu_b65190a1_150884cuda3std3__419piecewise_constructE:
	.zero		1
	.type		_ZN40_INTERNAL_55d0c886_4_k_cu_b65190a1_150884cuda3std3__45__cpo4cendE,@object
	.size		_ZN40_INTERNAL_55d0c886_4_k_cu_b65190a1_150884cuda3std3__45__cpo4cendE,(_ZN40_INTERNAL_55d0c886_4_k_cu_b65190a1_150884cuda3std6ranges3__45__cpo4swapE - _ZN40_INTERNAL_55d0c886_4_k_cu_b65190a1_150884cuda3std3__45__cpo4cendE)
_ZN40_INTERNAL_55d0c886_4_k_cu_b65190a1_150884cuda3std3__45__cpo4cendE:
	.zero		1
	.type		_ZN40_INTERNAL_55d0c886_4_k_cu_b65190a1_150884cuda3std6ranges3__45__cpo4swapE,@object
	.size		_ZN40_INTERNAL_55d0c886_4_k_cu_b65190a1_150884cuda3std6ranges3__45__cpo4swapE,(.L_10 - _ZN40_INTERNAL_55d0c886_4_k_cu_b65190a1_150884cuda3std6ranges3__45__cpo4swapE)
_ZN40_INTERNAL_55d0c886_4_k_cu_b65190a1_150884cuda3std6ranges3__45__cpo4swapE:
	.zero		1
.L_10:


//--------------------- .nv.constant0._ZN7cutlass13device_kernelINS_4gemm6kernel13GemmUniversalIN4cute5tupleIJiiiiEEENS1_10collective13CollectiveMmaINS1_35MainloopSm100TmaUmmaWarpSpecializedILi17ELi2ELi4ENS5_IJNS4_1CILi1EEESB_SB_EEEEENS5_IJNSA_ILi64EEENSA_ILi240EEENSA_ILi16EEEEEENS_10bfloat16_tENS5_IJlSB_lEEESI_SJ_NS4_8TiledMMAINS4_8MMA_AtomIJNS4_20SM100_MMA_F16BF16_SSISI_SI_fLi64ELi240ELNS4_4UMMA5MajorE0ELSO_0ELNSN_7ScaleInE0ELSP_0EEEEEENS4_6LayoutISC_NS5_IJNSA_ILi0EEEST_ST_EEEEENS5_IJNS4_10UnderscoreESW_SW_EEEEENS4_13SM90_TMA_LOADENS4_14ComposedLayoutINS4_7SwizzleILi1ELi4ELi3EEENS4_18smem_ptr_flag_bitsILi16EEENSS_INS5_IJNSA_ILi8EEESG_EEENS5_IJSG_SB_EEEEEEEvNS4_8identityESZ_S19_vS1A_EENS_8epilogue10collective18CollectiveEpilogueINS1C_23Sm100TmaWarpSpecializedILi2ELi1ELi120ELb1ELb0EEEJSH_NS5_IJNSS_ISE_SB_EENSS_ISF_SB_EEEEESI_SJ_SI_SJ_NS1C_6fusion15FusionCallbacksIS1G_NS1K_17LinearCombinationISI_fSI_fLNS_15FloatRoundStyleE2EEESH_S1J_JEEENS4_5SM1004TMEM4LOAD26SM100_TMEM_LOAD_16dp256b2xESZ_S19_NS4_17SM75_U32x4_LDSM_NENS4_14SM90_TMA_STOREES19_NS4_17SM90_U32x4_STSM_NENS4_39AutoVectorizingCopyWithAssumedAlignmentILi128EEEEEEvvEEEEvNT_6ParamsE --------------------------
	.section	.nv.constant0._ZN7cutlass13device_kernelINS_4gemm6kernel13GemmUniversalIN4cute5tupleIJiiiiEEENS1_10collective13CollectiveMmaINS1_35MainloopSm100TmaUmmaWarpSpecializedILi17ELi2ELi4ENS5_IJNS4_1CILi1EEESB_SB_EEEEENS5_IJNSA_ILi64EEENSA_ILi240EEENSA_ILi16EEEEEENS_10bfloat16_tENS5_IJlSB_lEEESI_SJ_NS4_8TiledMMAINS4_8MMA_AtomIJNS4_20SM100_MMA_F16BF16_SSISI_SI_fLi64ELi240ELNS4_4UMMA5MajorE0ELSO_0ELNSN_7ScaleInE0ELSP_0EEEEEENS4_6LayoutISC_NS5_IJNSA_ILi0EEEST_ST_EEEEENS5_IJNS4_10UnderscoreESW_SW_EEEEENS4_13SM90_TMA_LOADENS4_14ComposedLayoutINS4_7SwizzleILi1ELi4ELi3EEENS4_18smem_ptr_flag_bitsILi16EEENSS_INS5_IJNSA_ILi8EEESG_EEENS5_IJSG_SB_EEEEEEEvNS4_8identityESZ_S19_vS1A_EENS_8epilogue10collective18CollectiveEpilogueINS1C_23Sm100TmaWarpSpecializedILi2ELi1ELi120ELb1ELb0EEEJSH_NS5_IJNSS_ISE_SB_EENSS_ISF_SB_EEEEESI_SJ_SI_SJ_NS1C_6fusion15FusionCallbacksIS1G_NS1K_17LinearCombinationISI_fSI_fLNS_15FloatRoundStyleE2EEESH_S1J_JEEENS4_5SM1004TMEM4LOAD26SM100_TMEM_LOAD_16dp256b2xESZ_S19_NS4_17SM75_U32x4_LDSM_NENS4_14SM90_TMA_STOREES19_NS4_17SM90_U32x4_STSM_NENS4_39AutoVectorizingCopyWithAssumedAlignmentILi128EEEEEEvvEEEEvNT_6ParamsE,"a",@progbits
	.sectionflags	@""
	.align	4
.nv.constant0._ZN7cutlass13device_kernelINS_4gemm6kernel13GemmUniversalIN4cute5tupleIJiiiiEEENS1_10collective13CollectiveMmaINS1_35MainloopSm100TmaUmmaWarpSpecializedILi17ELi2ELi4ENS5_IJNS4_1CILi1EEESB_SB_EEEEENS5_IJNSA_ILi64EEENSA_ILi240EEENSA_ILi16EEEEEENS_10bfloat16_tENS5_IJlSB_lEEESI_SJ_NS4_8TiledMMAINS4_8MMA_AtomIJNS4_20SM100_MMA_F16BF16_SSISI_SI_fLi64ELi240ELNS4_4UMMA5MajorE0ELSO_0ELNSN_7ScaleInE0ELSP_0EEEEEENS4_6LayoutISC_NS5_IJNSA_ILi0EEEST_ST_EEEEENS5_IJNS4_10UnderscoreESW_SW_EEEEENS4_13SM90_TMA_LOADENS4_14ComposedLayoutINS4_7SwizzleILi1ELi4ELi3EEENS4_18smem_ptr_flag_bitsILi16EEENSS_INS5_IJNSA_ILi8EEESG_EEENS5_IJSG_SB_EEEEEEEvNS4_8identityESZ_S19_vS1A_EENS_8epilogue10collective18CollectiveEpilogueINS1C_23Sm100TmaWarpSpecializedILi2ELi1ELi120ELb1ELb0EEEJSH_NS5_IJNSS_ISE_SB_EENSS_ISF_SB_EEEEESI_SJ_SI_SJ_NS1C_6fusion15FusionCallbacksIS1G_NS1K_17LinearCombinationISI_fSI_fLNS_15FloatRoundStyleE2EEESH_S1J_JEEENS4_5SM1004TMEM4LOAD26SM100_TMEM_LOAD_16dp256b2xESZ_S19_NS4_17SM75_U32x4_LDSM_NENS4_14SM90_TMA_STOREES19_NS4_17SM90_U32x4_STSM_NENS4_39AutoVectorizingCopyWithAssumedAlignmentILi128EEEEEEvvEEEEvNT_6ParamsE:
	.zero		2944


//--------------------- SYMBOLS --------------------------

	.type		.nv.reservedSmem.offset0,@object
	.size		.nv.reservedSmem.offset0,0x4
	.type		.nv.reservedSmem.cap,@object
	.size		.nv.reservedSmem.cap,0x4
	.type		__assertfail,@function
